//
// Generated by NVIDIA NVVM Compiler
//
// Compiler Build ID: CL-36424714
// Cuda compilation tools, release 13.0, V13.0.88
// Based on NVVM 20.0.0
//

.version 9.0
.target sm_100
.address_size 64

	// .globl	_Z8kernel_APKfPfiii
.extern .shared .align 16 .b8 s[];

.visible .entry _Z8kernel_APKfPfiii(
	.param .u64 .ptr .align 1 _Z8kernel_APKfPfiii_param_0,
	.param .u64 .ptr .align 1 _Z8kernel_APKfPfiii_param_1,
	.param .u32 _Z8kernel_APKfPfiii_param_2,
	.param .u32 _Z8kernel_APKfPfiii_param_3,
	.param .u32 _Z8kernel_APKfPfiii_param_4
)
{
	.reg .pred 	%p<21>;
	.reg .b32 	%r<108>;
	.reg .b32 	%f<76>;
	.reg .b64 	%rd<38>;

	ld.param.u64 	%rd5, [_Z8kernel_APKfPfiii_param_0];
	ld.param.u64 	%rd6, [_Z8kernel_APKfPfiii_param_1];
	ld.param.u32 	%r57, [_Z8kernel_APKfPfiii_param_2];
	ld.param.u32 	%r58, [_Z8kernel_APKfPfiii_param_3];
	ld.param.u32 	%r59, [_Z8kernel_APKfPfiii_param_4];
	cvta.to.global.u64 	%rd1, %rd6;
	cvta.to.global.u64 	%rd2, %rd5;
	shl.b32 	%r1, %r58, 1;
	sub.s32 	%r2, %r57, %r1;
	mov.u32 	%r3, %ctaid.x;
	mov.u32 	%r4, %ntid.x;
	mov.u32 	%r5, %tid.x;
	mov.u32 	%r60, %ctaid.y;
	mov.u32 	%r61, %ntid.y;
	mov.u32 	%r62, %tid.y;
	mad.lo.s32 	%r6, %r60, %r61, %r62;
	setp.lt.s32 	%p1, %r59, 1;
	@%p1 bra 	$L__BB0_33;
	mov.u32 	%r7, %nctaid.x;
	neg.s32 	%r8, %r58;
	setp.gt.s32 	%p2, %r58, -1;
	mul.wide.u32 	%rd3, %r2, %r6;
	@%p2 bra 	$L__BB0_18;
	and.b32  	%r9, %r59, 3;
	setp.lt.u32 	%p12, %r59, 4;
	mov.b32 	%r97, 0;
	@%p12 bra 	$L__BB0_13;
	and.b32  	%r97, %r59, 2147483644;
	neg.s32 	%r96, %r97;
	add.s32 	%r76, %r7, %r3;
	mad.lo.s32 	%r95, %r4, %r76, %r5;
	mul.lo.s32 	%r77, %r4, %r7;
	shl.b32 	%r13, %r77, 2;
	shl.b32 	%r78, %r7, 1;
	add.s32 	%r79, %r3, %r78;
	mad.lo.s32 	%r94, %r4, %r79, %r5;
	mad.lo.s32 	%r80, %r7, 3, %r3;
	mad.lo.s32 	%r93, %r4, %r80, %r5;
	mad.lo.s32 	%r92, %r4, %r3, %r5;
$L__BB0_4:
	max.s32 	%r81, %r92, %r6;
	setp.ge.s32 	%p13, %r81, %r2;
	@%p13 bra 	$L__BB0_6;
	cvt.s64.s32 	%rd18, %r92;
	add.s64 	%rd19, %rd3, %rd18;
	shl.b64 	%rd20, %rd19, 2;
	add.s64 	%rd21, %rd1, %rd20;
	mov.b32 	%r82, 0;
	st.global.u32 	[%rd21], %r82;
$L__BB0_6:
	max.s32 	%r83, %r95, %r6;
	setp.ge.s32 	%p14, %r83, %r2;
	@%p14 bra 	$L__BB0_8;
	cvt.s64.s32 	%rd22, %r95;
	add.s64 	%rd23, %rd3, %rd22;
	shl.b64 	%rd24, %rd23, 2;
	add.s64 	%rd25, %rd1, %rd24;
	mov.b32 	%r84, 0;
	st.global.u32 	[%rd25], %r84;
$L__BB0_8:
	max.s32 	%r85, %r94, %r6;
	setp.ge.s32 	%p15, %r85, %r2;
	@%p15 bra 	$L__BB0_10;
	cvt.s64.s32 	%rd26, %r94;
	add.s64 	%rd27, %rd3, %rd26;
	shl.b64 	%rd28, %rd27, 2;
	add.s64 	%rd29, %rd1, %rd28;
	mov.b32 	%r86, 0;
	st.global.u32 	[%rd29], %r86;
$L__BB0_10:
	max.s32 	%r87, %r93, %r6;
	setp.ge.s32 	%p16, %r87, %r2;
	@%p16 bra 	$L__BB0_12;
	cvt.s64.s32 	%rd30, %r93;
	add.s64 	%rd31, %rd3, %rd30;
	shl.b64 	%rd32, %rd31, 2;
	add.s64 	%rd33, %rd1, %rd32;
	mov.b32 	%r88, 0;
	st.global.u32 	[%rd33], %r88;
$L__BB0_12:
	add.s32 	%r96, %r96, 4;
	add.s32 	%r95, %r95, %r13;
	add.s32 	%r94, %r94, %r13;
	add.s32 	%r93, %r93, %r13;
	add.s32 	%r92, %r92, %r13;
	setp.ne.s32 	%p17, %r96, 0;
	@%p17 bra 	$L__BB0_4;
$L__BB0_13:
	setp.eq.s32 	%p18, %r9, 0;
	@%p18 bra 	$L__BB0_33;
	mad.lo.s32 	%r89, %r7, %r97, %r3;
	mad.lo.s32 	%r99, %r4, %r89, %r5;
	mul.lo.s32 	%r29, %r4, %r7;
	neg.s32 	%r98, %r9;
$L__BB0_15:
	.pragma "nounroll";
	max.s32 	%r90, %r99, %r6;
	setp.ge.s32 	%p19, %r90, %r2;
	@%p19 bra 	$L__BB0_17;
	cvt.s64.s32 	%rd34, %r99;
	add.s64 	%rd35, %rd3, %rd34;
	shl.b64 	%rd36, %rd35, 2;
	add.s64 	%rd37, %rd1, %rd36;
	mov.b32 	%r91, 0;
	st.global.u32 	[%rd37], %r91;
$L__BB0_17:
	add.s32 	%r99, %r99, %r29;
	add.s32 	%r98, %r98, 1;
	setp.eq.s32 	%p20, %r98, 0;
	@%p20 bra 	$L__BB0_33;
	bra.uni 	$L__BB0_15;
$L__BB0_18:
	add.s32 	%r35, %r58, %r6;
	mov.b32 	%r100, 0;
$L__BB0_19:
	mad.lo.s32 	%r64, %r100, %r7, %r3;
	mad.lo.s32 	%r37, %r64, %r4, %r5;
	max.s32 	%r65, %r37, %r6;
	setp.ge.s32 	%p3, %r65, %r2;
	@%p3 bra 	$L__BB0_32;
	add.s32 	%r38, %r37, %r58;
	mov.f32 	%f72, 0f00000000;
	mov.u32 	%r101, %r8;
$L__BB0_21:
	setp.lt.u32 	%p4, %r1, 15;
	add.s32 	%r66, %r35, %r101;
	mul.lo.s32 	%r40, %r66, %r57;
	add.s32 	%r41, %r38, %r40;
	mov.u32 	%r105, %r8;
	@%p4 bra 	$L__BB0_24;
	add.s32 	%r67, %r1, 1;
	and.b32  	%r68, %r67, -16;
	neg.s32 	%r103, %r68;
	add.s32 	%r102, %r37, %r40;
	mov.u32 	%r105, %r8;
$L__BB0_23:
	.pragma "nounroll";
	mul.wide.s32 	%rd7, %r102, 4;
	add.s64 	%rd8, %rd2, %rd7;
	ld.global.f32 	%f13, [%rd8];
	add.f32 	%f14, %f72, %f13;
	ld.global.f32 	%f15, [%rd8+4];
	add.f32 	%f16, %f14, %f15;
	ld.global.f32 	%f17, [%rd8+8];
	add.f32 	%f18, %f16, %f17;
	ld.global.f32 	%f19, [%rd8+12];
	add.f32 	%f20, %f18, %f19;
	ld.global.f32 	%f21, [%rd8+16];
	add.f32 	%f22, %f20, %f21;
	ld.global.f32 	%f23, [%rd8+20];
	add.f32 	%f24, %f22, %f23;
	ld.global.f32 	%f25, [%rd8+24];
	add.f32 	%f26, %f24, %f25;
	ld.global.f32 	%f27, [%rd8+28];
	add.f32 	%f28, %f26, %f27;
	ld.global.f32 	%f29, [%rd8+32];
	add.f32 	%f30, %f28, %f29;
	ld.global.f32 	%f31, [%rd8+36];
	add.f32 	%f32, %f30, %f31;
	ld.global.f32 	%f33, [%rd8+40];
	add.f32 	%f34, %f32, %f33;
	ld.global.f32 	%f35, [%rd8+44];
	add.f32 	%f36, %f34, %f35;
	ld.global.f32 	%f37, [%rd8+48];
	add.f32 	%f38, %f36, %f37;
	ld.global.f32 	%f39, [%rd8+52];
	add.f32 	%f40, %f38, %f39;
	ld.global.f32 	%f41, [%rd8+56];
	add.f32 	%f42, %f40, %f41;
	ld.global.f32 	%f43, [%rd8+60];
	add.f32 	%f72, %f42, %f43;
	add.s32 	%r105, %r105, 16;
	add.s32 	%r103, %r103, 16;
	add.s32 	%r102, %r102, 16;
	setp.ne.s32 	%p5, %r103, 0;
	@%p5 bra 	$L__BB0_23;
$L__BB0_24:
	and.b32  	%r69, %r1, 14;
	setp.lt.u32 	%p6, %r69, 7;
	@%p6 bra 	$L__BB0_26;
	add.s32 	%r70, %r41, %r105;
	mul.wide.s32 	%rd9, %r70, 4;
	add.s64 	%rd10, %rd2, %rd9;
	ld.global.f32 	%f44, [%rd10];
	add.f32 	%f45, %f72, %f44;
	ld.global.f32 	%f46, [%rd10+4];
	add.f32 	%f47, %f45, %f46;
	ld.global.f32 	%f48, [%rd10+8];
	add.f32 	%f49, %f47, %f48;
	ld.global.f32 	%f50, [%rd10+12];
	add.f32 	%f51, %f49, %f50;
	ld.global.f32 	%f52, [%rd10+16];
	add.f32 	%f53, %f51, %f52;
	ld.global.f32 	%f54, [%rd10+20];
	add.f32 	%f55, %f53, %f54;
	ld.global.f32 	%f56, [%rd10+24];
	add.f32 	%f57, %f55, %f56;
	ld.global.f32 	%f58, [%rd10+28];
	add.f32 	%f72, %f57, %f58;
	add.s32 	%r105, %r105, 8;
$L__BB0_26:
	and.b32  	%r71, %r1, 6;
	setp.lt.u32 	%p7, %r71, 3;
	@%p7 bra 	$L__BB0_28;
	add.s32 	%r72, %r41, %r105;
	mul.wide.s32 	%rd11, %r72, 4;
	add.s64 	%rd12, %rd2, %rd11;
	ld.global.f32 	%f59, [%rd12];
	add.f32 	%f60, %f72, %f59;
	ld.global.f32 	%f61, [%rd12+4];
	add.f32 	%f62, %f60, %f61;
	ld.global.f32 	%f63, [%rd12+8];
	add.f32 	%f64, %f62, %f63;
	ld.global.f32 	%f65, [%rd12+12];
	add.f32 	%f72, %f64, %f65;
	add.s32 	%r105, %r105, 4;
$L__BB0_28:
	and.b32  	%r73, %r58, 1;
	setp.eq.b32 	%p8, %r73, 1;
	not.pred 	%p9, %p8;
	add.s32 	%r74, %r41, %r105;
	mul.wide.s32 	%rd13, %r74, 4;
	add.s64 	%rd4, %rd2, %rd13;
	ld.global.f32 	%f66, [%rd4];
	add.f32 	%f72, %f72, %f66;
	@%p9 bra 	$L__BB0_30;
	ld.global.f32 	%f67, [%rd4+4];
	add.f32 	%f68, %f72, %f67;
	ld.global.f32 	%f69, [%rd4+8];
	add.f32 	%f72, %f68, %f69;
$L__BB0_30:
	add.s32 	%r55, %r101, 1;
	setp.ne.s32 	%p10, %r101, %r58;
	mov.u32 	%r101, %r55;
	@%p10 bra 	$L__BB0_21;
	cvt.s64.s32 	%rd14, %r37;
	add.s64 	%rd15, %rd3, %rd14;
	shl.b64 	%rd16, %rd15, 2;
	add.s64 	%rd17, %rd1, %rd16;
	st.global.f32 	[%rd17], %f72;
$L__BB0_32:
	add.s32 	%r100, %r100, 1;
	setp.ne.s32 	%p11, %r100, %r59;
	@%p11 bra 	$L__BB0_19;
$L__BB0_33:
	ret;

}
	// .globl	_Z8kernel_BPKfPfiii
.visible .entry _Z8kernel_BPKfPfiii(
	.param .u64 .ptr .align 1 _Z8kernel_BPKfPfiii_param_0,
	.param .u64 .ptr .align 1 _Z8kernel_BPKfPfiii_param_1,
	.param .u32 _Z8kernel_BPKfPfiii_param_2,
	.param .u32 _Z8kernel_BPKfPfiii_param_3,
	.param .u32 _Z8kernel_BPKfPfiii_param_4
)
{
	.reg .pred 	%p<21>;
	.reg .b32 	%r<108>;
	.reg .b32 	%f<76>;
	.reg .b64 	%rd<38>;

	ld.param.u64 	%rd5, [_Z8kernel_BPKfPfiii_param_0];
	ld.param.u64 	%rd6, [_Z8kernel_BPKfPfiii_param_1];
	ld.param.u32 	%r57, [_Z8kernel_BPKfPfiii_param_2];
	ld.param.u32 	%r58, [_Z8kernel_BPKfPfiii_param_3];
	ld.param.u32 	%r59, [_Z8kernel_BPKfPfiii_param_4];
	cvta.to.global.u64 	%rd1, %rd6;
	cvta.to.global.u64 	%rd2, %rd5;
	shl.b32 	%r1, %r58, 1;
	sub.s32 	%r2, %r57, %r1;
	mov.u32 	%r60, %tid.x;
	mov.u32 	%r3, %tid.y;
	mov.u32 	%r61, %ctaid.y;
	mov.u32 	%r62, %ntid.y;
	mad.lo.s32 	%r4, %r61, %r62, %r60;
	mov.u32 	%r5, %ctaid.x;
	mov.u32 	%r6, %ntid.x;
	setp.lt.s32 	%p1, %r59, 1;
	@%p1 bra 	$L__BB1_33;
	mov.u32 	%r7, %nctaid.x;
	neg.s32 	%r8, %r58;
	setp.gt.s32 	%p2, %r58, -1;
	mul.wide.u32 	%rd3, %r2, %r4;
	@%p2 bra 	$L__BB1_18;
	and.b32  	%r9, %r59, 3;
	setp.lt.u32 	%p12, %r59, 4;
	mov.b32 	%r97, 0;
	@%p12 bra 	$L__BB1_13;
	and.b32  	%r97, %r59, 2147483644;
	neg.s32 	%r96, %r97;
	add.s32 	%r76, %r7, %r5;
	mad.lo.s32 	%r95, %r6, %r76, %r3;
	mul.lo.s32 	%r77, %r6, %r7;
	shl.b32 	%r13, %r77, 2;
	shl.b32 	%r78, %r7, 1;
	add.s32 	%r79, %r5, %r78;
	mad.lo.s32 	%r94, %r6, %r79, %r3;
	mad.lo.s32 	%r80, %r7, 3, %r5;
	mad.lo.s32 	%r93, %r6, %r80, %r3;
	mad.lo.s32 	%r92, %r6, %r5, %r3;
$L__BB1_4:
	max.s32 	%r81, %r92, %r4;
	setp.ge.s32 	%p13, %r81, %r2;
	@%p13 bra 	$L__BB1_6;
	cvt.s64.s32 	%rd18, %r92;
	add.s64 	%rd19, %rd3, %rd18;
	shl.b64 	%rd20, %rd19, 2;
	add.s64 	%rd21, %rd1, %rd20;
	mov.b32 	%r82, 0;
	st.global.u32 	[%rd21], %r82;
$L__BB1_6:
	max.s32 	%r83, %r95, %r4;
	setp.ge.s32 	%p14, %r83, %r2;
	@%p14 bra 	$L__BB1_8;
	cvt.s64.s32 	%rd22, %r95;
	add.s64 	%rd23, %rd3, %rd22;
	shl.b64 	%rd24, %rd23, 2;
	add.s64 	%rd25, %rd1, %rd24;
	mov.b32 	%r84, 0;
	st.global.u32 	[%rd25], %r84;
$L__BB1_8:
	max.s32 	%r85, %r94, %r4;
	setp.ge.s32 	%p15, %r85, %r2;
	@%p15 bra 	$L__BB1_10;
	cvt.s64.s32 	%rd26, %r94;
	add.s64 	%rd27, %rd3, %rd26;
	shl.b64 	%rd28, %rd27, 2;
	add.s64 	%rd29, %rd1, %rd28;
	mov.b32 	%r86, 0;
	st.global.u32 	[%rd29], %r86;
$L__BB1_10:
	max.s32 	%r87, %r93, %r4;
	setp.ge.s32 	%p16, %r87, %r2;
	@%p16 bra 	$L__BB1_12;
	cvt.s64.s32 	%rd30, %r93;
	add.s64 	%rd31, %rd3, %rd30;
	shl.b64 	%rd32, %rd31, 2;
	add.s64 	%rd33, %rd1, %rd32;
	mov.b32 	%r88, 0;
	st.global.u32 	[%rd33], %r88;
$L__BB1_12:
	add.s32 	%r96, %r96, 4;
	add.s32 	%r95, %r95, %r13;
	add.s32 	%r94, %r94, %r13;
	add.s32 	%r93, %r93, %r13;
	add.s32 	%r92, %r92, %r13;
	setp.ne.s32 	%p17, %r96, 0;
	@%p17 bra 	$L__BB1_4;
$L__BB1_13:
	setp.eq.s32 	%p18, %r9, 0;
	@%p18 bra 	$L__BB1_33;
	mad.lo.s32 	%r89, %r7, %r97, %r5;
	mad.lo.s32 	%r99, %r6, %r89, %r3;
	mul.lo.s32 	%r29, %r6, %r7;
	neg.s32 	%r98, %r9;
$L__BB1_15:
	.pragma "nounroll";
	max.s32 	%r90, %r99, %r4;
	setp.ge.s32 	%p19, %r90, %r2;
	@%p19 bra 	$L__BB1_17;
	cvt.s64.s32 	%rd34, %r99;
	add.s64 	%rd35, %rd3, %rd34;
	shl.b64 	%rd36, %rd35, 2;
	add.s64 	%rd37, %rd1, %rd36;
	mov.b32 	%r91, 0;
	st.global.u32 	[%rd37], %r91;
$L__BB1_17:
	add.s32 	%r99, %r99, %r29;
	add.s32 	%r98, %r98, 1;
	setp.eq.s32 	%p20, %r98, 0;
	@%p20 bra 	$L__BB1_33;
	bra.uni 	$L__BB1_15;
$L__BB1_18:
	add.s32 	%r35, %r58, %r4;
	mov.b32 	%r100, 0;
$L__BB1_19:
	mad.lo.s32 	%r64, %r100, %r7, %r5;
	mad.lo.s32 	%r37, %r64, %r6, %r3;
	max.s32 	%r65, %r37, %r4;
	setp.ge.s32 	%p3, %r65, %r2;
	@%p3 bra 	$L__BB1_32;
	add.s32 	%r38, %r37, %r58;
	mov.f32 	%f72, 0f00000000;
	mov.u32 	%r101, %r8;
$L__BB1_21:
	setp.lt.u32 	%p4, %r1, 15;
	add.s32 	%r66, %r35, %r101;
	mul.lo.s32 	%r40, %r66, %r57;
	add.s32 	%r41, %r38, %r40;
	mov.u32 	%r105, %r8;
	@%p4 bra 	$L__BB1_24;
	add.s32 	%r67, %r1, 1;
	and.b32  	%r68, %r67, -16;
	neg.s32 	%r103, %r68;
	add.s32 	%r102, %r37, %r40;
	mov.u32 	%r105, %r8;
$L__BB1_23:
	.pragma "nounroll";
	mul.wide.s32 	%rd7, %r102, 4;
	add.s64 	%rd8, %rd2, %rd7;
	ld.global.f32 	%f13, [%rd8];
	add.f32 	%f14, %f72, %f13;
	ld.global.f32 	%f15, [%rd8+4];
	add.f32 	%f16, %f14, %f15;
	ld.global.f32 	%f17, [%rd8+8];
	add.f32 	%f18, %f16, %f17;
	ld.global.f32 	%f19, [%rd8+12];
	add.f32 	%f20, %f18, %f19;
	ld.global.f32 	%f21, [%rd8+16];
	add.f32 	%f22, %f20, %f21;
	ld.global.f32 	%f23, [%rd8+20];
	add.f32 	%f24, %f22, %f23;
	ld.global.f32 	%f25, [%rd8+24];
	add.f32 	%f26, %f24, %f25;
	ld.global.f32 	%f27, [%rd8+28];
	add.f32 	%f28, %f26, %f27;
	ld.global.f32 	%f29, [%rd8+32];
	add.f32 	%f30, %f28, %f29;
	ld.global.f32 	%f31, [%rd8+36];
	add.f32 	%f32, %f30, %f31;
	ld.global.f32 	%f33, [%rd8+40];
	add.f32 	%f34, %f32, %f33;
	ld.global.f32 	%f35, [%rd8+44];
	add.f32 	%f36, %f34, %f35;
	ld.global.f32 	%f37, [%rd8+48];
	add.f32 	%f38, %f36, %f37;
	ld.global.f32 	%f39, [%rd8+52];
	add.f32 	%f40, %f38, %f39;
	ld.global.f32 	%f41, [%rd8+56];
	add.f32 	%f42, %f40, %f41;
	ld.global.f32 	%f43, [%rd8+60];
	add.f32 	%f72, %f42, %f43;
	add.s32 	%r105, %r105, 16;
	add.s32 	%r103, %r103, 16;
	add.s32 	%r102, %r102, 16;
	setp.ne.s32 	%p5, %r103, 0;
	@%p5 bra 	$L__BB1_23;
$L__BB1_24:
	and.b32  	%r69, %r1, 14;
	setp.lt.u32 	%p6, %r69, 7;
	@%p6 bra 	$L__BB1_26;
	add.s32 	%r70, %r41, %r105;
	mul.wide.s32 	%rd9, %r70, 4;
	add.s64 	%rd10, %rd2, %rd9;
	ld.global.f32 	%f44, [%rd10];
	add.f32 	%f45, %f72, %f44;
	ld.global.f32 	%f46, [%rd10+4];
	add.f32 	%f47, %f45, %f46;
	ld.global.f32 	%f48, [%rd10+8];
	add.f32 	%f49, %f47, %f48;
	ld.global.f32 	%f50, [%rd10+12];
	add.f32 	%f51, %f49, %f50;
	ld.global.f32 	%f52, [%rd10+16];
	add.f32 	%f53, %f51, %f52;
	ld.global.f32 	%f54, [%rd10+20];
	add.f32 	%f55, %f53, %f54;
	ld.global.f32 	%f56, [%rd10+24];
	add.f32 	%f57, %f55, %f56;
	ld.global.f32 	%f58, [%rd10+28];
	add.f32 	%f72, %f57, %f58;
	add.s32 	%r105, %r105, 8;
$L__BB1_26:
	and.b32  	%r71, %r1, 6;
	setp.lt.u32 	%p7, %r71, 3;
	@%p7 bra 	$L__BB1_28;
	add.s32 	%r72, %r41, %r105;
	mul.wide.s32 	%rd11, %r72, 4;
	add.s64 	%rd12, %rd2, %rd11;
	ld.global.f32 	%f59, [%rd12];
	add.f32 	%f60, %f72, %f59;
	ld.global.f32 	%f61, [%rd12+4];
	add.f32 	%f62, %f60, %f61;
	ld.global.f32 	%f63, [%rd12+8];
	add.f32 	%f64, %f62, %f63;
	ld.global.f32 	%f65, [%rd12+12];
	add.f32 	%f72, %f64, %f65;
	add.s32 	%r105, %r105, 4;
$L__BB1_28:
	and.b32  	%r73, %r58, 1;
	setp.eq.b32 	%p8, %r73, 1;
	not.pred 	%p9, %p8;
	add.s32 	%r74, %r41, %r105;
	mul.wide.s32 	%rd13, %r74, 4;
	add.s64 	%rd4, %rd2, %rd13;
	ld.global.f32 	%f66, [%rd4];
	add.f32 	%f72, %f72, %f66;
	@%p9 bra 	$L__BB1_30;
	ld.global.f32 	%f67, [%rd4+4];
	add.f32 	%f68, %f72, %f67;
	ld.global.f32 	%f69, [%rd4+8];
	add.f32 	%f72, %f68, %f69;
$L__BB1_30:
	add.s32 	%r55, %r101, 1;
	setp.ne.s32 	%p10, %r101, %r58;
	mov.u32 	%r101, %r55;
	@%p10 bra 	$L__BB1_21;
	cvt.s64.s32 	%rd14, %r37;
	add.s64 	%rd15, %rd3, %rd14;
	shl.b64 	%rd16, %rd15, 2;
	add.s64 	%rd17, %rd1, %rd16;
	st.global.f32 	[%rd17], %f72;
$L__BB1_32:
	add.s32 	%r100, %r100, 1;
	setp.ne.s32 	%p11, %r100, %r59;
	@%p11 bra 	$L__BB1_19;
$L__BB1_33:
	ret;

}
	// .globl	_Z8kernel_CPKfPfiii
.visible .entry _Z8kernel_CPKfPfiii(
	.param .u64 .ptr .align 1 _Z8kernel_CPKfPfiii_param_0,
	.param .u64 .ptr .align 1 _Z8kernel_CPKfPfiii_param_1,
	.param .u32 _Z8kernel_CPKfPfiii_param_2,
	.param .u32 _Z8kernel_CPKfPfiii_param_3,
	.param .u32 _Z8kernel_CPKfPfiii_param_4
)
{
	.reg .pred 	%p<25>;
	.reg .b32 	%r<154>;
	.reg .b32 	%f<107>;
	.reg .b64 	%rd<45>;

	ld.param.u64 	%rd5, [_Z8kernel_CPKfPfiii_param_0];
	ld.param.u64 	%rd4, [_Z8kernel_CPKfPfiii_param_1];
	ld.param.u32 	%r75, [_Z8kernel_CPKfPfiii_param_2];
	ld.param.u32 	%r76, [_Z8kernel_CPKfPfiii_param_3];
	ld.param.u32 	%r77, [_Z8kernel_CPKfPfiii_param_4];
	cvta.to.global.u64 	%rd1, %rd5;
	shl.b32 	%r1, %r76, 1;
	sub.s32 	%r2, %r75, %r1;
	mov.u32 	%r3, %ntid.x;
	add.s32 	%r4, %r1, %r3;
	mov.u32 	%r5, %tid.y;
	mov.u32 	%r6, %tid.x;
	mad.lo.s32 	%r7, %r5, %r3, %r6;
	mov.u32 	%r78, %ntid.y;
	mul.lo.s32 	%r8, %r3, %r78;
	mul.lo.s32 	%r9, %r4, %r4;
	mov.u32 	%r79, %ctaid.y;
	mul.lo.s32 	%r10, %r79, %r3;
	setp.lt.s32 	%p1, %r77, 1;
	@%p1 bra 	$L__BB2_38;
	mov.u32 	%r11, %nctaid.x;
	add.s32 	%r12, %r10, %r5;
	add.s32 	%r13, %r76, %r5;
	add.s32 	%r14, %r76, %r6;
	neg.s32 	%r15, %r76;
	mul.wide.u32 	%rd2, %r2, %r12;
	add.s32 	%r16, %r7, %r8;
	max.u32 	%r81, %r9, %r16;
	setp.lt.u32 	%p2, %r16, %r9;
	selp.u32 	%r82, 1, 0, %p2;
	add.s32 	%r83, %r16, %r82;
	sub.s32 	%r84, %r81, %r83;
	div.u32 	%r85, %r84, %r8;
	add.s32 	%r17, %r85, %r82;
	add.s32 	%r86, %r1, 1;
	and.b32  	%r18, %r1, 14;
	and.b32  	%r19, %r1, 6;
	and.b32  	%r20, %r17, 3;
	shl.b32 	%r87, %r7, 2;
	mov.u32 	%r88, s;
	add.s32 	%r21, %r88, %r87;
	shl.b32 	%r22, %r8, 2;
	add.s32 	%r23, %r21, %r22;
	add.s32 	%r24, %r16, %r8;
	and.b32  	%r25, %r76, 1;
	and.b32  	%r89, %r86, -16;
	neg.s32 	%r26, %r89;
	shl.b32 	%r90, %r6, 2;
	add.s32 	%r91, %r90, %r88;
	add.s32 	%r27, %r91, 32;
	shl.b32 	%r28, %r4, 2;
	mov.u32 	%r29, %ctaid.x;
	cvta.to.global.u64 	%rd3, %rd4;
	mov.b32 	%r144, 0;
$L__BB2_2:
	setp.ge.u32 	%p3, %r7, %r9;
	mad.lo.s32 	%r92, %r144, %r11, %r29;
	mul.lo.s32 	%r31, %r92, %r3;
	@%p3 bra 	$L__BB2_23;
	setp.eq.s32 	%p4, %r20, 3;
	mov.u32 	%r145, %r7;
	@%p4 bra 	$L__BB2_13;
	div.s32 	%r93, %r7, %r4;
	mul.lo.s32 	%r95, %r93, %r4;
	sub.s32 	%r96, %r7, %r95;
	add.s32 	%r32, %r93, %r10;
	add.s32 	%r33, %r96, %r31;
	max.s32 	%r97, %r32, %r33;
	setp.ge.s32 	%p5, %r97, %r75;
	mov.f32 	%f93, 0f00000000;
	@%p5 bra 	$L__BB2_6;
	mul.wide.s32 	%rd6, %r32, %r75;
	cvt.s64.s32 	%rd7, %r33;
	add.s64 	%rd8, %rd6, %rd7;
	shl.b64 	%rd9, %rd8, 2;
	add.s64 	%rd10, %rd1, %rd9;
	ld.global.f32 	%f93, [%rd10];
$L__BB2_6:
	setp.eq.s32 	%p6, %r20, 0;
	st.shared.f32 	[%r21], %f93;
	mov.u32 	%r145, %r16;
	@%p6 bra 	$L__BB2_13;
	div.s32 	%r98, %r16, %r4;
	mul.lo.s32 	%r100, %r98, %r4;
	sub.s32 	%r101, %r16, %r100;
	add.s32 	%r34, %r98, %r10;
	add.s32 	%r35, %r101, %r31;
	max.s32 	%r102, %r34, %r35;
	setp.ge.s32 	%p7, %r102, %r75;
	mov.f32 	%f94, 0f00000000;
	@%p7 bra 	$L__BB2_9;
	mul.wide.s32 	%rd11, %r34, %r75;
	cvt.s64.s32 	%rd12, %r35;
	add.s64 	%rd13, %rd11, %rd12;
	shl.b64 	%rd14, %rd13, 2;
	add.s64 	%rd15, %rd1, %rd14;
	ld.global.f32 	%f94, [%rd15];
$L__BB2_9:
	setp.eq.s32 	%p8, %r20, 1;
	st.shared.f32 	[%r23], %f94;
	mov.u32 	%r145, %r24;
	@%p8 bra 	$L__BB2_13;
	div.s32 	%r103, %r24, %r4;
	mul.lo.s32 	%r105, %r103, %r4;
	sub.s32 	%r106, %r24, %r105;
	add.s32 	%r36, %r103, %r10;
	add.s32 	%r37, %r106, %r31;
	max.s32 	%r107, %r36, %r37;
	setp.ge.s32 	%p9, %r107, %r75;
	mov.f32 	%f95, 0f00000000;
	@%p9 bra 	$L__BB2_12;
	mul.wide.s32 	%rd16, %r36, %r75;
	cvt.s64.s32 	%rd17, %r37;
	add.s64 	%rd18, %rd16, %rd17;
	shl.b64 	%rd19, %rd18, 2;
	add.s64 	%rd20, %rd1, %rd19;
	ld.global.f32 	%f95, [%rd20];
$L__BB2_12:
	add.s32 	%r145, %r24, %r8;
	add.s32 	%r108, %r23, %r22;
	st.shared.f32 	[%r108], %f95;
$L__BB2_13:
	setp.lt.u32 	%p10, %r17, 3;
	@%p10 bra 	$L__BB2_23;
$L__BB2_14:
	div.s32 	%r109, %r145, %r4;
	mul.lo.s32 	%r111, %r109, %r4;
	sub.s32 	%r112, %r145, %r111;
	add.s32 	%r41, %r109, %r10;
	add.s32 	%r42, %r112, %r31;
	max.s32 	%r113, %r41, %r42;
	setp.ge.s32 	%p11, %r113, %r75;
	mov.f32 	%f96, 0f00000000;
	@%p11 bra 	$L__BB2_16;
	mul.wide.s32 	%rd21, %r41, %r75;
	cvt.s64.s32 	%rd22, %r42;
	add.s64 	%rd23, %rd21, %rd22;
	shl.b64 	%rd24, %rd23, 2;
	add.s64 	%rd25, %rd1, %rd24;
	ld.global.f32 	%f96, [%rd25];
$L__BB2_16:
	shl.b32 	%r114, %r145, 2;
	mov.u32 	%r115, s;
	add.s32 	%r43, %r115, %r114;
	st.shared.f32 	[%r43], %f96;
	add.s32 	%r44, %r145, %r8;
	div.s32 	%r116, %r44, %r4;
	mul.lo.s32 	%r117, %r116, %r4;
	sub.s32 	%r118, %r44, %r117;
	add.s32 	%r45, %r116, %r10;
	add.s32 	%r46, %r118, %r31;
	max.s32 	%r120, %r45, %r46;
	setp.ge.s32 	%p12, %r120, %r75;
	mov.f32 	%f97, 0f00000000;
	@%p12 bra 	$L__BB2_18;
	mul.wide.s32 	%rd26, %r45, %r75;
	cvt.s64.s32 	%rd27, %r46;
	add.s64 	%rd28, %rd26, %rd27;
	shl.b64 	%rd29, %rd28, 2;
	add.s64 	%rd30, %rd1, %rd29;
	ld.global.f32 	%f97, [%rd30];
$L__BB2_18:
	add.s32 	%r47, %r43, %r22;
	st.shared.f32 	[%r47], %f97;
	add.s32 	%r48, %r44, %r8;
	div.s32 	%r121, %r48, %r4;
	mul.lo.s32 	%r123, %r121, %r4;
	sub.s32 	%r124, %r48, %r123;
	add.s32 	%r49, %r121, %r10;
	add.s32 	%r50, %r124, %r31;
	max.s32 	%r125, %r49, %r50;
	setp.ge.s32 	%p13, %r125, %r75;
	mov.f32 	%f98, 0f00000000;
	@%p13 bra 	$L__BB2_20;
	mul.wide.s32 	%rd31, %r49, %r75;
	cvt.s64.s32 	%rd32, %r50;
	add.s64 	%rd33, %rd31, %rd32;
	shl.b64 	%rd34, %rd33, 2;
	add.s64 	%rd35, %rd1, %rd34;
	ld.global.f32 	%f98, [%rd35];
$L__BB2_20:
	add.s32 	%r51, %r47, %r22;
	st.shared.f32 	[%r51], %f98;
	add.s32 	%r52, %r48, %r8;
	div.s32 	%r126, %r52, %r4;
	mul.lo.s32 	%r128, %r126, %r4;
	sub.s32 	%r129, %r52, %r128;
	add.s32 	%r53, %r126, %r10;
	add.s32 	%r54, %r129, %r31;
	max.s32 	%r130, %r53, %r54;
	setp.ge.s32 	%p14, %r130, %r75;
	mov.f32 	%f99, 0f00000000;
	@%p14 bra 	$L__BB2_22;
	mul.wide.s32 	%rd36, %r53, %r75;
	cvt.s64.s32 	%rd37, %r54;
	add.s64 	%rd38, %rd36, %rd37;
	shl.b64 	%rd39, %rd38, 2;
	add.s64 	%rd40, %rd1, %rd39;
	ld.global.f32 	%f99, [%rd40];
$L__BB2_22:
	add.s32 	%r131, %r51, %r22;
	st.shared.f32 	[%r131], %f99;
	add.s32 	%r145, %r52, %r8;
	setp.lt.u32 	%p15, %r145, %r9;
	@%p15 bra 	$L__BB2_14;
$L__BB2_23:
	bar.sync 	0;
	add.s32 	%r56, %r31, %r6;
	max.s32 	%r132, %r12, %r56;
	setp.ge.s32 	%p16, %r132, %r2;
	@%p16 bra 	$L__BB2_37;
	setp.lt.s32 	%p17, %r76, 0;
	mov.f32 	%f102, 0f00000000;
	@%p17 bra 	$L__BB2_36;
	mov.f32 	%f102, 0f00000000;
	mov.u32 	%r147, %r15;
$L__BB2_26:
	setp.lt.u32 	%p18, %r1, 15;
	add.s32 	%r58, %r13, %r147;
	mad.lo.s32 	%r59, %r58, %r4, %r14;
	mov.u32 	%r151, %r15;
	@%p18 bra 	$L__BB2_29;
	mad.lo.s32 	%r148, %r28, %r58, %r27;
	mov.u32 	%r149, %r26;
	mov.u32 	%r151, %r15;
$L__BB2_28:
	.pragma "nounroll";
	ld.shared.f32 	%f36, [%r148+-32];
	add.f32 	%f37, %f102, %f36;
	ld.shared.f32 	%f38, [%r148+-28];
	add.f32 	%f39, %f37, %f38;
	ld.shared.f32 	%f40, [%r148+-24];
	add.f32 	%f41, %f39, %f40;
	ld.shared.f32 	%f42, [%r148+-20];
	add.f32 	%f43, %f41, %f42;
	ld.shared.f32 	%f44, [%r148+-16];
	add.f32 	%f45, %f43, %f44;
	ld.shared.f32 	%f46, [%r148+-12];
	add.f32 	%f47, %f45, %f46;
	ld.shared.f32 	%f48, [%r148+-8];
	add.f32 	%f49, %f47, %f48;
	ld.shared.f32 	%f50, [%r148+-4];
	add.f32 	%f51, %f49, %f50;
	ld.shared.f32 	%f52, [%r148];
	add.f32 	%f53, %f51, %f52;
	ld.shared.f32 	%f54, [%r148+4];
	add.f32 	%f55, %f53, %f54;
	ld.shared.f32 	%f56, [%r148+8];
	add.f32 	%f57, %f55, %f56;
	ld.shared.f32 	%f58, [%r148+12];
	add.f32 	%f59, %f57, %f58;
	ld.shared.f32 	%f60, [%r148+16];
	add.f32 	%f61, %f59, %f60;
	ld.shared.f32 	%f62, [%r148+20];
	add.f32 	%f63, %f61, %f62;
	ld.shared.f32 	%f64, [%r148+24];
	add.f32 	%f65, %f63, %f64;
	ld.shared.f32 	%f66, [%r148+28];
	add.f32 	%f102, %f65, %f66;
	add.s32 	%r151, %r151, 16;
	add.s32 	%r149, %r149, 16;
	add.s32 	%r148, %r148, 64;
	setp.ne.s32 	%p19, %r149, 0;
	@%p19 bra 	$L__BB2_28;
$L__BB2_29:
	setp.lt.u32 	%p20, %r18, 7;
	@%p20 bra 	$L__BB2_31;
	add.s32 	%r133, %r59, %r151;
	shl.b32 	%r134, %r133, 2;
	mov.u32 	%r135, s;
	add.s32 	%r136, %r135, %r134;
	ld.shared.f32 	%f67, [%r136];
	add.f32 	%f68, %f102, %f67;
	ld.shared.f32 	%f69, [%r136+4];
	add.f32 	%f70, %f68, %f69;
	ld.shared.f32 	%f71, [%r136+8];
	add.f32 	%f72, %f70, %f71;
	ld.shared.f32 	%f73, [%r136+12];
	add.f32 	%f74, %f72, %f73;
	ld.shared.f32 	%f75, [%r136+16];
	add.f32 	%f76, %f74, %f75;
	ld.shared.f32 	%f77, [%r136+20];
	add.f32 	%f78, %f76, %f77;
	ld.shared.f32 	%f79, [%r136+24];
	add.f32 	%f80, %f78, %f79;
	ld.shared.f32 	%f81, [%r136+28];
	add.f32 	%f102, %f80, %f81;
	add.s32 	%r151, %r151, 8;
$L__BB2_31:
	setp.lt.u32 	%p21, %r19, 3;
	@%p21 bra 	$L__BB2_33;
	add.s32 	%r137, %r59, %r151;
	shl.b32 	%r138, %r137, 2;
	mov.u32 	%r139, s;
	add.s32 	%r140, %r139, %r138;
	ld.shared.f32 	%f82, [%r140];
	add.f32 	%f83, %f102, %f82;
	ld.shared.f32 	%f84, [%r140+4];
	add.f32 	%f85, %f83, %f84;
	ld.shared.f32 	%f86, [%r140+8];
	add.f32 	%f87, %f85, %f86;
	ld.shared.f32 	%f88, [%r140+12];
	add.f32 	%f102, %f87, %f88;
	add.s32 	%r151, %r151, 4;
$L__BB2_33:
	setp.eq.s32 	%p22, %r25, 0;
	add.s32 	%r141, %r59, %r151;
	shl.b32 	%r142, %r141, 2;
	mov.u32 	%r143, s;
	add.s32 	%r72, %r143, %r142;
	ld.shared.f32 	%f89, [%r72];
	add.f32 	%f102, %f102, %f89;
	@%p22 bra 	$L__BB2_35;
	ld.shared.f32 	%f90, [%r72+4];
	add.f32 	%f91, %f102, %f90;
	ld.shared.f32 	%f92, [%r72+8];
	add.f32 	%f102, %f91, %f92;
$L__BB2_35:
	add.s32 	%r73, %r147, 1;
	setp.ne.s32 	%p23, %r147, %r76;
	mov.u32 	%r147, %r73;
	@%p23 bra 	$L__BB2_26;
$L__BB2_36:
	cvt.s64.s32 	%rd41, %r56;
	add.s64 	%rd42, %rd2, %rd41;
	shl.b64 	%rd43, %rd42, 2;
	add.s64 	%rd44, %rd3, %rd43;
	st.global.f32 	[%rd44], %f102;
$L__BB2_37:
	bar.sync 	0;
	add.s32 	%r144, %r144, 1;
	setp.ne.s32 	%p24, %r144, %r77;
	@%p24 bra 	$L__BB2_2;
$L__BB2_38:
	ret;

}
	// .globl	_Z8kernel_DPKfPfiii
.visible .entry _Z8kernel_DPKfPfiii(
	.param .u64 .ptr .align 1 _Z8kernel_DPKfPfiii_param_0,
	.param .u64 .ptr .align 1 _Z8kernel_DPKfPfiii_param_1,
	.param .u32 _Z8kernel_DPKfPfiii_param_2,
	.param .u32 _Z8kernel_DPKfPfiii_param_3,
	.param .u32 _Z8kernel_DPKfPfiii_param_4
)
{
	.reg .pred 	%p<25>;
	.reg .b32 	%r<154>;
	.reg .b32 	%f<107>;
	.reg .b64 	%rd<45>;

	ld.param.u64 	%rd5, [_Z8kernel_DPKfPfiii_param_0];
	ld.param.u64 	%rd4, [_Z8kernel_DPKfPfiii_param_1];
	ld.param.u32 	%r75, [_Z8kernel_DPKfPfiii_param_2];
	ld.param.u32 	%r76, [_Z8kernel_DPKfPfiii_param_3];
	ld.param.u32 	%r77, [_Z8kernel_DPKfPfiii_param_4];
	cvta.to.global.u64 	%rd1, %rd5;
	shl.b32 	%r1, %r76, 1;
	sub.s32 	%r2, %r75, %r1;
	mov.u32 	%r3, %ntid.x;
	add.s32 	%r4, %r1, %r3;
	mov.u32 	%r5, %tid.y;
	mov.u32 	%r6, %tid.x;
	mad.lo.s32 	%r7, %r5, %r3, %r6;
	mov.u32 	%r78, %ntid.y;
	mul.lo.s32 	%r8, %r3, %r78;
	mul.lo.s32 	%r9, %r4, %r4;
	mov.u32 	%r79, %ctaid.y;
	mul.lo.s32 	%r10, %r79, %r3;
	setp.lt.s32 	%p1, %r77, 1;
	@%p1 bra 	$L__BB3_38;
	mov.u32 	%r11, %nctaid.x;
	add.s32 	%r12, %r10, %r6;
	add.s32 	%r13, %r76, %r6;
	add.s32 	%r14, %r76, %r5;
	neg.s32 	%r15, %r76;
	mul.wide.u32 	%rd2, %r2, %r12;
	add.s32 	%r16, %r7, %r8;
	max.u32 	%r81, %r9, %r16;
	setp.lt.u32 	%p2, %r16, %r9;
	selp.u32 	%r82, 1, 0, %p2;
	add.s32 	%r83, %r16, %r82;
	sub.s32 	%r84, %r81, %r83;
	div.u32 	%r85, %r84, %r8;
	add.s32 	%r17, %r85, %r82;
	add.s32 	%r86, %r1, 1;
	and.b32  	%r18, %r1, 14;
	and.b32  	%r19, %r1, 6;
	and.b32  	%r20, %r17, 3;
	shl.b32 	%r87, %r7, 2;
	mov.u32 	%r88, s;
	add.s32 	%r21, %r88, %r87;
	shl.b32 	%r22, %r8, 2;
	add.s32 	%r23, %r21, %r22;
	add.s32 	%r24, %r16, %r8;
	and.b32  	%r25, %r76, 1;
	and.b32  	%r89, %r86, -16;
	neg.s32 	%r26, %r89;
	shl.b32 	%r90, %r5, 2;
	add.s32 	%r91, %r90, %r88;
	add.s32 	%r27, %r91, 32;
	shl.b32 	%r28, %r4, 2;
	mov.u32 	%r29, %ctaid.x;
	cvta.to.global.u64 	%rd3, %rd4;
	mov.b32 	%r144, 0;
$L__BB3_2:
	setp.ge.u32 	%p3, %r7, %r9;
	mad.lo.s32 	%r92, %r144, %r11, %r29;
	mul.lo.s32 	%r31, %r92, %r3;
	@%p3 bra 	$L__BB3_23;
	setp.eq.s32 	%p4, %r20, 3;
	mov.u32 	%r145, %r7;
	@%p4 bra 	$L__BB3_13;
	div.s32 	%r93, %r7, %r4;
	mul.lo.s32 	%r95, %r93, %r4;
	sub.s32 	%r96, %r7, %r95;
	add.s32 	%r32, %r93, %r10;
	add.s32 	%r33, %r96, %r31;
	max.s32 	%r97, %r32, %r33;
	setp.ge.s32 	%p5, %r97, %r75;
	mov.f32 	%f93, 0f00000000;
	@%p5 bra 	$L__BB3_6;
	mul.wide.s32 	%rd6, %r32, %r75;
	cvt.s64.s32 	%rd7, %r33;
	add.s64 	%rd8, %rd6, %rd7;
	shl.b64 	%rd9, %rd8, 2;
	add.s64 	%rd10, %rd1, %rd9;
	ld.global.f32 	%f93, [%rd10];
$L__BB3_6:
	setp.eq.s32 	%p6, %r20, 0;
	st.shared.f32 	[%r21], %f93;
	mov.u32 	%r145, %r16;
	@%p6 bra 	$L__BB3_13;
	div.s32 	%r98, %r16, %r4;
	mul.lo.s32 	%r100, %r98, %r4;
	sub.s32 	%r101, %r16, %r100;
	add.s32 	%r34, %r98, %r10;
	add.s32 	%r35, %r101, %r31;
	max.s32 	%r102, %r34, %r35;
	setp.ge.s32 	%p7, %r102, %r75;
	mov.f32 	%f94, 0f00000000;
	@%p7 bra 	$L__BB3_9;
	mul.wide.s32 	%rd11, %r34, %r75;
	cvt.s64.s32 	%rd12, %r35;
	add.s64 	%rd13, %rd11, %rd12;
	shl.b64 	%rd14, %rd13, 2;
	add.s64 	%rd15, %rd1, %rd14;
	ld.global.f32 	%f94, [%rd15];
$L__BB3_9:
	setp.eq.s32 	%p8, %r20, 1;
	st.shared.f32 	[%r23], %f94;
	mov.u32 	%r145, %r24;
	@%p8 bra 	$L__BB3_13;
	div.s32 	%r103, %r24, %r4;
	mul.lo.s32 	%r105, %r103, %r4;
	sub.s32 	%r106, %r24, %r105;
	add.s32 	%r36, %r103, %r10;
	add.s32 	%r37, %r106, %r31;
	max.s32 	%r107, %r36, %r37;
	setp.ge.s32 	%p9, %r107, %r75;
	mov.f32 	%f95, 0f00000000;
	@%p9 bra 	$L__BB3_12;
	mul.wide.s32 	%rd16, %r36, %r75;
	cvt.s64.s32 	%rd17, %r37;
	add.s64 	%rd18, %rd16, %rd17;
	shl.b64 	%rd19, %rd18, 2;
	add.s64 	%rd20, %rd1, %rd19;
	ld.global.f32 	%f95, [%rd20];
$L__BB3_12:
	add.s32 	%r145, %r24, %r8;
	add.s32 	%r108, %r23, %r22;
	st.shared.f32 	[%r108], %f95;
$L__BB3_13:
	setp.lt.u32 	%p10, %r17, 3;
	@%p10 bra 	$L__BB3_23;
$L__BB3_14:
	div.s32 	%r109, %r145, %r4;
	mul.lo.s32 	%r111, %r109, %r4;
	sub.s32 	%r112, %r145, %r111;
	add.s32 	%r41, %r109, %r10;
	add.s32 	%r42, %r112, %r31;
	max.s32 	%r113, %r41, %r42;
	setp.ge.s32 	%p11, %r113, %r75;
	mov.f32 	%f96, 0f00000000;
	@%p11 bra 	$L__BB3_16;
	mul.wide.s32 	%rd21, %r41, %r75;
	cvt.s64.s32 	%rd22, %r42;
	add.s64 	%rd23, %rd21, %rd22;
	shl.b64 	%rd24, %rd23, 2;
	add.s64 	%rd25, %rd1, %rd24;
	ld.global.f32 	%f96, [%rd25];
$L__BB3_16:
	shl.b32 	%r114, %r145, 2;
	mov.u32 	%r115, s;
	add.s32 	%r43, %r115, %r114;
	st.shared.f32 	[%r43], %f96;
	add.s32 	%r44, %r145, %r8;
	div.s32 	%r116, %r44, %r4;
	mul.lo.s32 	%r117, %r116, %r4;
	sub.s32 	%r118, %r44, %r117;
	add.s32 	%r45, %r116, %r10;
	add.s32 	%r46, %r118, %r31;
	max.s32 	%r120, %r45, %r46;
	setp.ge.s32 	%p12, %r120, %r75;
	mov.f32 	%f97, 0f00000000;
	@%p12 bra 	$L__BB3_18;
	mul.wide.s32 	%rd26, %r45, %r75;
	cvt.s64.s32 	%rd27, %r46;
	add.s64 	%rd28, %rd26, %rd27;
	shl.b64 	%rd29, %rd28, 2;
	add.s64 	%rd30, %rd1, %rd29;
	ld.global.f32 	%f97, [%rd30];
$L__BB3_18:
	add.s32 	%r47, %r43, %r22;
	st.shared.f32 	[%r47], %f97;
	add.s32 	%r48, %r44, %r8;
	div.s32 	%r121, %r48, %r4;
	mul.lo.s32 	%r123, %r121, %r4;
	sub.s32 	%r124, %r48, %r123;
	add.s32 	%r49, %r121, %r10;
	add.s32 	%r50, %r124, %r31;
	max.s32 	%r125, %r49, %r50;
	setp.ge.s32 	%p13, %r125, %r75;
	mov.f32 	%f98, 0f00000000;
	@%p13 bra 	$L__BB3_20;
	mul.wide.s32 	%rd31, %r49, %r75;
	cvt.s64.s32 	%rd32, %r50;
	add.s64 	%rd33, %rd31, %rd32;
	shl.b64 	%rd34, %rd33, 2;
	add.s64 	%rd35, %rd1, %rd34;
	ld.global.f32 	%f98, [%rd35];
$L__BB3_20:
	add.s32 	%r51, %r47, %r22;
	st.shared.f32 	[%r51], %f98;
	add.s32 	%r52, %r48, %r8;
	div.s32 	%r126, %r52, %r4;
	mul.lo.s32 	%r128, %r126, %r4;
	sub.s32 	%r129, %r52, %r128;
	add.s32 	%r53, %r126, %r10;
	add.s32 	%r54, %r129, %r31;
	max.s32 	%r130, %r53, %r54;
	setp.ge.s32 	%p14, %r130, %r75;
	mov.f32 	%f99, 0f00000000;
	@%p14 bra 	$L__BB3_22;
	mul.wide.s32 	%rd36, %r53, %r75;
	cvt.s64.s32 	%rd37, %r54;
	add.s64 	%rd38, %rd36, %rd37;
	shl.b64 	%rd39, %rd38, 2;
	add.s64 	%rd40, %rd1, %rd39;
	ld.global.f32 	%f99, [%rd40];
$L__BB3_22:
	add.s32 	%r131, %r51, %r22;
	st.shared.f32 	[%r131], %f99;
	add.s32 	%r145, %r52, %r8;
	setp.lt.u32 	%p15, %r145, %r9;
	@%p15 bra 	$L__BB3_14;
$L__BB3_23:
	bar.sync 	0;
	add.s32 	%r56, %r31, %r5;
	max.s32 	%r132, %r12, %r56;
	setp.ge.s32 	%p16, %r132, %r2;
	@%p16 bra 	$L__BB3_37;
	setp.lt.s32 	%p17, %r76, 0;
	mov.f32 	%f102, 0f00000000;
	@%p17 bra 	$L__BB3_36;
	mov.f32 	%f102, 0f00000000;
	mov.u32 	%r147, %r15;
$L__BB3_26:
	setp.lt.u32 	%p18, %r1, 15;
	add.s32 	%r58, %r13, %r147;
	mad.lo.s32 	%r59, %r58, %r4, %r14;
	mov.u32 	%r151, %r15;
	@%p18 bra 	$L__BB3_29;
	mad.lo.s32 	%r148, %r28, %r58, %r27;
	mov.u32 	%r149, %r26;
	mov.u32 	%r151, %r15;
$L__BB3_28:
	.pragma "nounroll";
	ld.shared.f32 	%f36, [%r148+-32];
	add.f32 	%f37, %f102, %f36;
	ld.shared.f32 	%f38, [%r148+-28];
	add.f32 	%f39, %f37, %f38;
	ld.shared.f32 	%f40, [%r148+-24];
	add.f32 	%f41, %f39, %f40;
	ld.shared.f32 	%f42, [%r148+-20];
	add.f32 	%f43, %f41, %f42;
	ld.shared.f32 	%f44, [%r148+-16];
	add.f32 	%f45, %f43, %f44;
	ld.shared.f32 	%f46, [%r148+-12];
	add.f32 	%f47, %f45, %f46;
	ld.shared.f32 	%f48, [%r148+-8];
	add.f32 	%f49, %f47, %f48;
	ld.shared.f32 	%f50, [%r148+-4];
	add.f32 	%f51, %f49, %f50;
	ld.shared.f32 	%f52, [%r148];
	add.f32 	%f53, %f51, %f52;
	ld.shared.f32 	%f54, [%r148+4];
	add.f32 	%f55, %f53, %f54;
	ld.shared.f32 	%f56, [%r148+8];
	add.f32 	%f57, %f55, %f56;
	ld.shared.f32 	%f58, [%r148+12];
	add.f32 	%f59, %f57, %f58;
	ld.shared.f32 	%f60, [%r148+16];
	add.f32 	%f61, %f59, %f60;
	ld.shared.f32 	%f62, [%r148+20];
	add.f32 	%f63, %f61, %f62;
	ld.shared.f32 	%f64, [%r148+24];
	add.f32 	%f65, %f63, %f64;
	ld.shared.f32 	%f66, [%r148+28];
	add.f32 	%f102, %f65, %f66;
	add.s32 	%r151, %r151, 16;
	add.s32 	%r149, %r149, 16;
	add.s32 	%r148, %r148, 64;
	setp.ne.s32 	%p19, %r149, 0;
	@%p19 bra 	$L__BB3_28;
$L__BB3_29:
	setp.lt.u32 	%p20, %r18, 7;
	@%p20 bra 	$L__BB3_31;
	add.s32 	%r133, %r59, %r151;
	shl.b32 	%r134, %r133, 2;
	mov.u32 	%r135, s;
	add.s32 	%r136, %r135, %r134;
	ld.shared.f32 	%f67, [%r136];
	add.f32 	%f68, %f102, %f67;
	ld.shared.f32 	%f69, [%r136+4];
	add.f32 	%f70, %f68, %f69;
	ld.shared.f32 	%f71, [%r136+8];
	add.f32 	%f72, %f70, %f71;
	ld.shared.f32 	%f73, [%r136+12];
	add.f32 	%f74, %f72, %f73;
	ld.shared.f32 	%f75, [%r136+16];
	add.f32 	%f76, %f74, %f75;
	ld.shared.f32 	%f77, [%r136+20];
	add.f32 	%f78, %f76, %f77;
	ld.shared.f32 	%f79, [%r136+24];
	add.f32 	%f80, %f78, %f79;
	ld.shared.f32 	%f81, [%r136+28];
	add.f32 	%f102, %f80, %f81;
	add.s32 	%r151, %r151, 8;
$L__BB3_31:
	setp.lt.u32 	%p21, %r19, 3;
	@%p21 bra 	$L__BB3_33;
	add.s32 	%r137, %r59, %r151;
	shl.b32 	%r138, %r137, 2;
	mov.u32 	%r139, s;
	add.s32 	%r140, %r139, %r138;
	ld.shared.f32 	%f82, [%r140];
	add.f32 	%f83, %f102, %f82;
	ld.shared.f32 	%f84, [%r140+4];
	add.f32 	%f85, %f83, %f84;
	ld.shared.f32 	%f86, [%r140+8];
	add.f32 	%f87, %f85, %f86;
	ld.shared.f32 	%f88, [%r140+12];
	add.f32 	%f102, %f87, %f88;
	add.s32 	%r151, %r151, 4;
$L__BB3_33:
	setp.eq.s32 	%p22, %r25, 0;
	add.s32 	%r141, %r59, %r151;
	shl.b32 	%r142, %r141, 2;
	mov.u32 	%r143, s;
	add.s32 	%r72, %r143, %r142;
	ld.shared.f32 	%f89, [%r72];
	add.f32 	%f102, %f102, %f89;
	@%p22 bra 	$L__BB3_35;
	ld.shared.f32 	%f90, [%r72+4];
	add.f32 	%f91, %f102, %f90;
	ld.shared.f32 	%f92, [%r72+8];
	add.f32 	%f102, %f91, %f92;
$L__BB3_35:
	add.s32 	%r73, %r147, 1;
	setp.ne.s32 	%p23, %r147, %r76;
	mov.u32 	%r147, %r73;
	@%p23 bra 	$L__BB3_26;
$L__BB3_36:
	cvt.s64.s32 	%rd41, %r56;
	add.s64 	%rd42, %rd2, %rd41;
	shl.b64 	%rd43, %rd42, 2;
	add.s64 	%rd44, %rd3, %rd43;
	st.global.f32 	[%rd44], %f102;
$L__BB3_37:
	bar.sync 	0;
	add.s32 	%r144, %r144, 1;
	setp.ne.s32 	%p24, %r144, %r77;
	@%p24 bra 	$L__BB3_2;
$L__BB3_38:
	ret;

}


// ===== COMPILED SASS (sm_100) =====

	.target	sm_100

	.elftype	@"ET_EXEC"


//--------------------- .note.nv.tkinfo           --------------------------
	.section	.note.nv.tkinfo,"",@"SHT_NOTE"
	.sectionflags	@"SHF_NOTE_NV_TKINFO"
	.tkinfo
        /*0018*/ 	.word	0x00000002
        /*0030*/ 	.string	""
        /*0030*/ 	.string	"ptxas"
        /*0030*/ 	.string	"Cuda compilation tools, release 13.0, V13.0.88"
        /*0030*/ 	.string	"Build cuda_13.0.r13.0/compiler.36424714_0"
        /*0030*/ 	.string	"-arch sm_100 -m 64 "



//--------------------- .note.nv.cuinfo           --------------------------
	.section	.note.nv.cuinfo,"",@"SHT_NOTE"
	.sectionflags	@"SHF_NOTE_NV_CUINFO"
        /*0018*/ 	.short	0x0002
        /*001a*/ 	.short	0x0064
        /*001c*/ 	.short	0x0082
	.zero		2


//--------------------- .nv.info                  --------------------------
	.section	.nv.info,"",@"SHT_CUDA_INFO"
	.align	4


	//----- nvinfo : EIATTR_REGCOUNT
	.align		4
        /*0000*/ 	.byte	0x04, 0x2f
        /*0002*/ 	.short	(.L_1 - .L_0)
	.align		4
.L_0:
        /*0004*/ 	.word	index@(_Z8kernel_APKfPfiii)
        /*0008*/ 	.word	0x00000020


	//----- nvinfo : EIATTR_FRAME_SIZE
	.align		4
.L_1:
        /*000c*/ 	.byte	0x04, 0x11
        /*000e*/ 	.short	(.L_3 - .L_2)
	.align		4
.L_2:
        /*0010*/ 	.word	index@(_Z8kernel_APKfPfiii)
        /*0014*/ 	.word	0x00000000


	//----- nvinfo : EIATTR_REGCOUNT
	.align		4
.L_3:
        /*0018*/ 	.byte	0x04, 0x2f
        /*001a*/ 	.short	(.L_5 - .L_4)
	.align		4
.L_4:
        /*001c*/ 	.word	index@(_Z8kernel_BPKfPfiii)
        /*0020*/ 	.word	0x00000020


	//----- nvinfo : EIATTR_FRAME_SIZE
	.align		4
.L_5:
        /*0024*/ 	.byte	0x04, 0x11
        /*0026*/ 	.short	(.L_7 - .L_6)
	.align		4
.L_6:
        /*0028*/ 	.word	index@(_Z8kernel_BPKfPfiii)
        /*002c*/ 	.word	0x00000000


	//----- nvinfo : EIATTR_REGCOUNT
	.align		4
.L_7:
        /*0030*/ 	.byte	0x04, 0x2f
        /*0032*/ 	.short	(.L_9 - .L_8)
	.align		4
.L_8:
        /*0034*/ 	.word	index@(_Z8kernel_CPKfPfiii)
        /*0038*/ 	.word	0x00000020


	//----- nvinfo : EIATTR_FRAME_SIZE
	.align		4
.L_9:
        /*003c*/ 	.byte	0x04, 0x11
        /*003e*/ 	.short	(.L_11 - .L_10)
	.align		4
.L_10:
        /*0040*/ 	.word	index@(_Z8kernel_CPKfPfiii)
        /*0044*/ 	.word	0x00000000


	//----- nvinfo : EIATTR_REGCOUNT
	.align		4
.L_11:
        /*0048*/ 	.byte	0x04, 0x2f
        /*004a*/ 	.short	(.L_13 - .L_12)
	.align		4
.L_12:
        /*004c*/ 	.word	index@(_Z8kernel_DPKfPfiii)
        /*0050*/ 	.word	0x00000020


	//----- nvinfo : EIATTR_FRAME_SIZE
	.align		4
.L_13:
        /*0054*/ 	.byte	0x04, 0x11
        /*0056*/ 	.short	(.L_15 - .L_14)
	.align		4
.L_14:
        /*0058*/ 	.word	index@(_Z8kernel_DPKfPfiii)
        /*005c*/ 	.word	0x00000000


	//----- nvinfo : EIATTR_MIN_STACK_SIZE
	.align		4
.L_15:
        /*0060*/ 	.byte	0x04, 0x12
        /*0062*/ 	.short	(.L_17 - .L_16)
	.align		4
.L_16:
        /*0064*/ 	.word	index@(_Z8kernel_DPKfPfiii)
        /*0068*/ 	.word	0x00000000


	//----- nvinfo : EIATTR_MIN_STACK_SIZE
	.align		4
.L_17:
        /*006c*/ 	.byte	0x04, 0x12
        /*006e*/ 	.short	(.L_19 - .L_18)
	.align		4
.L_18:
        /*0070*/ 	.word	index@(_Z8kernel_CPKfPfiii)
        /*0074*/ 	.word	0x00000000


	//----- nvinfo : EIATTR_MIN_STACK_SIZE
	.align		4
.L_19:
        /*0078*/ 	.byte	0x04, 0x12
        /*007a*/ 	.short	(.L_21 - .L_20)
	.align		4
.L_20:
        /*007c*/ 	.word	index@(_Z8kernel_BPKfPfiii)
        /*0080*/ 	.word	0x00000000


	//----- nvinfo : EIATTR_MIN_STACK_SIZE
	.align		4
.L_21:
        /*0084*/ 	.byte	0x04, 0x12
        /*0086*/ 	.short	(.L_23 - .L_22)
	.align		4
.L_22:
        /*0088*/ 	.word	index@(_Z8kernel_APKfPfiii)
        /*008c*/ 	.word	0x00000000
.L_23:


//--------------------- .nv.compat                --------------------------
	.section	.nv.compat,"",@"SHT_CUDA_COMPAT_INFO"
	.align	4
        /*0000*/ 	.byte	0x02, 0x09, 0x00, 0x00, 0x02, 0x02, 0x01, 0x00, 0x02, 0x05, 0x05, 0x00, 0x03, 0x07, 0x01, 0x01
        /*0010*/ 	.byte	0x02, 0x03, 0x00, 0x00, 0x02, 0x06, 0x01, 0x00, 0x04, 0x0b, 0x08, 0x00, 0x09, 0x00, 0x00, 0x00
        /*0020*/ 	.byte	0x00, 0x00, 0x00, 0x00


//--------------------- .nv.info._Z8kernel_DPKfPfiii --------------------------
	.section	.nv.info._Z8kernel_DPKfPfiii,"",@"SHT_CUDA_INFO"
	.sectionflags	@""
	.align	4


	//----- nvinfo : EIATTR_CUDA_API_VERSION
	.align		4
        /*0000*/ 	.byte	0x04, 0x37
        /*0002*/ 	.short	(.L_25 - .L_24)
.L_24:
        /*0004*/ 	.word	0x00000082


	//----- nvinfo : EIATTR_KPARAM_INFO
	.align		4
.L_25:
        /*0008*/ 	.byte	0x04, 0x17
        /*000a*/ 	.short	(.L_27 - .L_26)
.L_26:
        /*000c*/ 	.word	0x00000000
        /*0010*/ 	.short	0x0004
        /*0012*/ 	.short	0x0018
        /*0014*/ 	.byte	0x00, 0xf0, 0x11, 0x00


	//----- nvinfo : EIATTR_KPARAM_INFO
	.align		4
.L_27:
        /*0018*/ 	.byte	0x04, 0x17
        /*001a*/ 	.short	(.L_29 - .L_28)
.L_28:
        /*001c*/ 	.word	0x00000000
        /*0020*/ 	.short	0x0003
        /*0022*/ 	.short	0x0014
        /*0024*/ 	.byte	0x00, 0xf0, 0x11, 0x00


	//----- nvinfo : EIATTR_KPARAM_INFO
	.align		4
.L_29:
        /*0028*/ 	.byte	0x04, 0x17
        /*002a*/ 	.short	(.L_31 - .L_30)
.L_30:
        /*002c*/ 	.word	0x00000000
        /*0030*/ 	.short	0x0002
        /*0032*/ 	.short	0x0010
        /*0034*/ 	.byte	0x00, 0xf0, 0x11, 0x00


	//----- nvinfo : EIATTR_KPARAM_INFO
	.align		4
.L_31:
        /*0038*/ 	.byte	0x04, 0x17
        /*003a*/ 	.short	(.L_33 - .L_32)
.L_32:
        /*003c*/ 	.word	0x00000000
        /*0040*/ 	.short	0x0001
        /*0042*/ 	.short	0x0008
        /*0044*/ 	.byte	0x00, 0xf5, 0x21, 0x00


	//----- nvinfo : EIATTR_KPARAM_INFO
	.align		4
.L_33:
        /*0048*/ 	.byte	0x04, 0x17
        /*004a*/ 	.short	(.L_35 - .L_34)
.L_34:
        /*004c*/ 	.word	0x00000000
        /*0050*/ 	.short	0x0000
        /*0052*/ 	.short	0x0000
        /*0054*/ 	.byte	0x00, 0xf5, 0x21, 0x00


	//----- nvinfo : EIATTR_SPARSE_MMA_MASK
	.align		4
.L_35:
        /*0058*/ 	.byte	0x03, 0x50
        /*005a*/ 	.short	0x0000


	//----- nvinfo : EIATTR_MAXREG_COUNT
	.align		4
        /*005c*/ 	.byte	0x03, 0x1b
        /*005e*/ 	.short	0x00ff


	//----- nvinfo : EIATTR_NUM_BARRIERS
	.align		4
        /*0060*/ 	.byte	0x02, 0x4c
        /*0062*/ 	.byte	0x01
	.zero		1


	//----- nvinfo : EIATTR_MERCURY_ISA_VERSION
	.align		4
        /*0064*/ 	.byte	0x03, 0x5f
        /*0066*/ 	.short	0x0101


	//----- nvinfo : EIATTR_VRC_CTA_INIT_COUNT
	.align		4
        /*0068*/ 	.byte	0x02, 0x4a
	.zero		1
	.zero		1


	//----- nvinfo : EIATTR_EXIT_INSTR_OFFSETS
	.align		4
        /*006c*/ 	.byte	0x04, 0x1c
        /*006e*/ 	.short	(.L_37 - .L_36)


	//   ....[0]....
.L_36:
        /*0070*/ 	.word	0x00000050


	//   ....[1]....
        /*0074*/ 	.word	0x00001d20


	//----- nvinfo : EIATTR_CRS_STACK_SIZE
	.align		4
.L_37:
        /*0078*/ 	.byte	0x04, 0x1e
        /*007a*/ 	.short	(.L_39 - .L_38)
.L_38:
        /*007c*/ 	.word	0x00000000


	//----- nvinfo : EIATTR_CBANK_PARAM_SIZE
	.align		4
.L_39:
        /*0080*/ 	.byte	0x03, 0x19
        /*0082*/ 	.short	0x001c


	//----- nvinfo : EIATTR_PARAM_CBANK
	.align		4
        /*0084*/ 	.byte	0x04, 0x0a
        /*0086*/ 	.short	(.L_41 - .L_40)
	.align		4
.L_40:
        /*0088*/ 	.word	index@(.nv.constant0._Z8kernel_DPKfPfiii)
        /*008c*/ 	.short	0x0380
        /*008e*/ 	.short	0x001c


	//----- nvinfo : EIATTR_SW_WAR
	.align		4
.L_41:
        /*0090*/ 	.byte	0x04, 0x36
        /*0092*/ 	.short	(.L_43 - .L_42)
.L_42:
        /*0094*/ 	.word	0x00000008
.L_43:


//--------------------- .nv.info._Z8kernel_CPKfPfiii --------------------------
	.section	.nv.info._Z8kernel_CPKfPfiii,"",@"SHT_CUDA_INFO"
	.sectionflags	@""
	.align	4


	//----- nvinfo : EIATTR_CUDA_API_VERSION
	.align		4
        /*0000*/ 	.byte	0x04, 0x37
        /*0002*/ 	.short	(.L_45 - .L_44)
.L_44:
        /*0004*/ 	.word	0x00000082


	//----- nvinfo : EIATTR_KPARAM_INFO
	.align		4
.L_45:
        /*0008*/ 	.byte	0x04, 0x17
        /*000a*/ 	.short	(.L_47 - .L_46)
.L_46:
        /*000c*/ 	.word	0x00000000
        /*0010*/ 	.short	0x0004
        /*0012*/ 	.short	0x0018
        /*0014*/ 	.byte	0x00, 0xf0, 0x11, 0x00


	//----- nvinfo : EIATTR_KPARAM_INFO
	.align		4
.L_47:
        /*0018*/ 	.byte	0x04, 0x17
        /*001a*/ 	.short	(.L_49 - .L_48)
.L_48:
        /*001c*/ 	.word	0x00000000
        /*0020*/ 	.short	0x0003
        /*0022*/ 	.short	0x0014
        /*0024*/ 	.byte	0x00, 0xf0, 0x11, 0x00


	//----- nvinfo : EIATTR_KPARAM_INFO
	.align		4
.L_49:
        /*0028*/ 	.byte	0x04, 0x17
        /*002a*/ 	.short	(.L_51 - .L_50)
.L_50:
        /*002c*/ 	.word	0x00000000
        /*0030*/ 	.short	0x0002
        /*0032*/ 	.short	0x0010
        /*0034*/ 	.byte	0x00, 0xf0, 0x11, 0x00


	//----- nvinfo : EIATTR_KPARAM_INFO
	.align		4
.L_51:
        /*0038*/ 	.byte	0x04, 0x17
        /*003a*/ 	.short	(.L_53 - .L_52)
.L_52:
        /*003c*/ 	.word	0x00000000
        /*0040*/ 	.short	0x0001
        /*0042*/ 	.short	0x0008
        /*0044*/ 	.byte	0x00, 0xf5, 0x21, 0x00


	//----- nvinfo : EIATTR_KPARAM_INFO
	.align		4
.L_53:
        /*0048*/ 	.byte	0x04, 0x17
        /*004a*/ 	.short	(.L_55 - .L_54)
.L_54:
        /*004c*/ 	.word	0x00000000
        /*0050*/ 	.short	0x0000
        /*0052*/ 	.short	0x0000
        /*0054*/ 	.byte	0x00, 0xf5, 0x21, 0x00


	//----- nvinfo : EIATTR_SPARSE_MMA_MASK
	.align		4
.L_55:
        /*0058*/ 	.byte	0x03, 0x50
        /*005a*/ 	.short	0x0000


	//----- nvinfo : EIATTR_MAXREG_COUNT
	.align		4
        /*005c*/ 	.byte	0x03, 0x1b
        /*005e*/ 	.short	0x00ff


	//----- nvinfo : EIATTR_NUM_BARRIERS
	.align		4
        /*0060*/ 	.byte	0x02, 0x4c
        /*0062*/ 	.byte	0x01
	.zero		1


	//----- nvinfo : EIATTR_MERCURY_ISA_VERSION
	.align		4
        /*0064*/ 	.byte	0x03, 0x5f
        /*0066*/ 	.short	0x0101


	//----- nvinfo : EIATTR_VRC_CTA_INIT_COUNT
	.align		4
        /*0068*/ 	.byte	0x02, 0x4a
	.zero		1
	.zero		1


	//----- nvinfo : EIATTR_EXIT_INSTR_OFFSETS
	.align		4
        /*006c*/ 	.byte	0x04, 0x1c
        /*006e*/ 	.short	(.L_57 - .L_56)


	//   ....[0]....
.L_56:
        /*0070*/ 	.word	0x00000050


	//   ....[1]....
        /*0074*/ 	.word	0x00001d20


	//----- nvinfo : EIATTR_CRS_STACK_SIZE
	.align		4
.L_57:
        /*0078*/ 	.byte	0x04, 0x1e
        /*007a*/ 	.short	(.L_59 - .L_58)
.L_58:
        /*007c*/ 	.word	0x00000000


	//----- nvinfo : EIATTR_CBANK_PARAM_SIZE
	.align		4
.L_59:
        /*0080*/ 	.byte	0x03, 0x19
        /*0082*/ 	.short	0x001c


	//----- nvinfo : EIATTR_PARAM_CBANK
	.align		4
        /*0084*/ 	.byte	0x04, 0x0a
        /*0086*/ 	.short	(.L_61 - .L_60)
	.align		4
.L_60:
        /*0088*/ 	.word	index@(.nv.constant0._Z8kernel_CPKfPfiii)
        /*008c*/ 	.short	0x0380
        /*008e*/ 	.short	0x001c


	//----- nvinfo : EIATTR_SW_WAR
	.align		4
.L_61:
        /*0090*/ 	.byte	0x04, 0x36
        /*0092*/ 	.short	(.L_63 - .L_62)
.L_62:
        /*0094*/ 	.word	0x00000008
.L_63:


//--------------------- .nv.info._Z8kernel_BPKfPfiii --------------------------
	.section	.nv.info._Z8kernel_BPKfPfiii,"",@"SHT_CUDA_INFO"
	.sectionflags	@""
	.align	4


	//----- nvinfo : EIATTR_CUDA_API_VERSION
	.align		4
        /*0000*/ 	.byte	0x04, 0x37
        /*0002*/ 	.short	(.L_65 - .L_64)
.L_64:
        /*0004*/ 	.word	0x00000082


	//----- nvinfo : EIATTR_KPARAM_INFO
	.align		4
.L_65:
        /*0008*/ 	.byte	0x04, 0x17
        /*000a*/ 	.short	(.L_67 - .L_66)
.L_66:
        /*000c*/ 	.word	0x00000000
        /*0010*/ 	.short	0x0004
        /*0012*/ 	.short	0x0018
        /*0014*/ 	.byte	0x00, 0xf0, 0x11, 0x00


	//----- nvinfo : EIATTR_KPARAM_INFO
	.align		4
.L_67:
        /*0018*/ 	.byte	0x04, 0x17
        /*001a*/ 	.short	(.L_69 - .L_68)
.L_68:
        /*001c*/ 	.word	0x00000000
        /*0020*/ 	.short	0x0003
        /*0022*/ 	.short	0x0014
        /*0024*/ 	.byte	0x00, 0xf0, 0x11, 0x00


	//----- nvinfo : EIATTR_KPARAM_INFO
	.align		4
.L_69:
        /*0028*/ 	.byte	0x04, 0x17
        /*002a*/ 	.short	(.L_71 - .L_70)
.L_70:
        /*002c*/ 	.word	0x00000000
        /*0030*/ 	.short	0x0002
        /*0032*/ 	.short	0x0010
        /*0034*/ 	.byte	0x00, 0xf0, 0x11, 0x00


	//----- nvinfo : EIATTR_KPARAM_INFO
	.align		4
.L_71:
        /*0038*/ 	.byte	0x04, 0x17
        /*003a*/ 	.short	(.L_73 - .L_72)
.L_72:
        /*003c*/ 	.word	0x00000000
        /*0040*/ 	.short	0x0001
        /*0042*/ 	.short	0x0008
        /*0044*/ 	.byte	0x00, 0xf5, 0x21, 0x00


	//----- nvinfo : EIATTR_KPARAM_INFO
	.align		4
.L_73:
        /*0048*/ 	.byte	0x04, 0x17
        /*004a*/ 	.short	(.L_75 - .L_74)
.L_74:
        /*004c*/ 	.word	0x00000000
        /*0050*/ 	.short	0x0000
        /*0052*/ 	.short	0x0000
        /*0054*/ 	.byte	0x00, 0xf5, 0x21, 0x00


	//----- nvinfo : EIATTR_SPARSE_MMA_MASK
	.align		4
.L_75:
        /*0058*/ 	.byte	0x03, 0x50
        /*005a*/ 	.short	0x0000


	//----- nvinfo : EIATTR_MAXREG_COUNT
	.align		4
        /*005c*/ 	.byte	0x03, 0x1b
        /*005e*/ 	.short	0x00ff


	//----- nvinfo : EIATTR_MERCURY_ISA_VERSION
	.align		4
        /*0060*/ 	.byte	0x03, 0x5f
        /*0062*/ 	.short	0x0101


	//----- nvinfo : EIATTR_VRC_CTA_INIT_COUNT
	.align		4
        /*0064*/ 	.byte	0x02, 0x4a
	.zero		1
	.zero		1


	//----- nvinfo : EIATTR_EXIT_INSTR_OFFSETS
	.align		4
        /*0068*/ 	.byte	0x04, 0x1c
        /*006a*/ 	.short	(.L_77 - .L_76)


	//   ....[0]....
.L_76:
        /*006c*/ 	.word	0x00000050


	//   ....[1]....
        /*0070*/ 	.word	0x00000490


	//   ....[2]....
        /*0074*/ 	.word	0x00000580


	//   ....[3]....
        /*0078*/ 	.word	0x00000d50


	//----- nvinfo : EIATTR_CRS_STACK_SIZE
	.align		4
.L_77:
        /*007c*/ 	.byte	0x04, 0x1e
        /*007e*/ 	.short	(.L_79 - .L_78)
.L_78:
        /*0080*/ 	.word	0x00000000


	//----- nvinfo : EIATTR_CBANK_PARAM_SIZE
	.align		4
.L_79:
        /*0084*/ 	.byte	0x03, 0x19
        /*0086*/ 	.short	0x001c


	//----- nvinfo : EIATTR_PARAM_CBANK
	.align		4
        /*0088*/ 	.byte	0x04, 0x0a
        /*008a*/ 	.short	(.L_81 - .L_80)
	.align		4
.L_80:
        /*008c*/ 	.word	index@(.nv.constant0._Z8kernel_BPKfPfiii)
        /*0090*/ 	.short	0x0380
        /*0092*/ 	.short	0x001c


	//----- nvinfo : EIATTR_SW_WAR
	.align		4
.L_81:
        /*0094*/ 	.byte	0x04, 0x36
        /*0096*/ 	.short	(.L_83 - .L_82)
.L_82:
        /*0098*/ 	.word	0x00000008
.L_83:


//--------------------- .nv.info._Z8kernel_APKfPfiii --------------------------
	.section	.nv.info._Z8kernel_APKfPfiii,"",@"SHT_CUDA_INFO"
	.sectionflags	@""
	.align	4


	//----- nvinfo : EIATTR_CUDA_API_VERSION
	.align		4
        /*0000*/ 	.byte	0x04, 0x37
        /*0002*/ 	.short	(.L_85 - .L_84)
.L_84:
        /*0004*/ 	.word	0x00000082


	//----- nvinfo : EIATTR_KPARAM_INFO
	.align		4
.L_85:
        /*0008*/ 	.byte	0x04, 0x17
        /*000a*/ 	.short	(.L_87 - .L_86)
.L_86:
        /*000c*/ 	.word	0x00000000
        /*0010*/ 	.short	0x0004
        /*0012*/ 	.short	0x0018
        /*0014*/ 	.byte	0x00, 0xf0, 0x11, 0x00


	//----- nvinfo : EIATTR_KPARAM_INFO
	.align		4
.L_87:
        /*0018*/ 	.byte	0x04, 0x17
        /*001a*/ 	.short	(.L_89 - .L_88)
.L_88:
        /*001c*/ 	.word	0x00000000
        /*0020*/ 	.short	0x0003
        /*0022*/ 	.short	0x0014
        /*0024*/ 	.byte	0x00, 0xf0, 0x11, 0x00


	//----- nvinfo : EIATTR_KPARAM_INFO
	.align		4
.L_89:
        /*0028*/ 	.byte	0x04, 0x17
        /*002a*/ 	.short	(.L_91 - .L_90)
.L_90:
        /*002c*/ 	.word	0x00000000
        /*0030*/ 	.short	0x0002
        /*0032*/ 	.short	0x0010
        /*0034*/ 	.byte	0x00, 0xf0, 0x11, 0x00


	//----- nvinfo : EIATTR_KPARAM_INFO
	.align		4
.L_91:
        /*0038*/ 	.byte	0x04, 0x17
        /*003a*/ 	.short	(.L_93 - .L_92)
.L_92:
        /*003c*/ 	.word	0x00000000
        /*0040*/ 	.short	0x0001
        /*0042*/ 	.short	0x0008
        /*0044*/ 	.byte	0x00, 0xf5, 0x21, 0x00


	//----- nvinfo : EIATTR_KPARAM_INFO
	.align		4
.L_93:
        /*0048*/ 	.byte	0x04, 0x17
        /*004a*/ 	.short	(.L_95 - .L_94)
.L_94:
        /*004c*/ 	.word	0x00000000
        /*0050*/ 	.short	0x0000
        /*0052*/ 	.short	0x0000
        /*0054*/ 	.byte	0x00, 0xf5, 0x21, 0x00


	//----- nvinfo : EIATTR_SPARSE_MMA_MASK
	.align		4
.L_95:
        /*0058*/ 	.byte	0x03, 0x50
        /*005a*/ 	.short	0x0000


	//----- nvinfo : EIATTR_MAXREG_COUNT
	.align		4
        /*005c*/ 	.byte	0x03, 0x1b
        /*005e*/ 	.short	0x00ff


	//----- nvinfo : EIATTR_MERCURY_ISA_VERSION
	.align		4
        /*0060*/ 	.byte	0x03, 0x5f
        /*0062*/ 	.short	0x0101


	//----- nvinfo : EIATTR_VRC_CTA_INIT_COUNT
	.align		4
        /*0064*/ 	.byte	0x02, 0x4a
	.zero		1
	.zero		1


	//----- nvinfo : EIATTR_EXIT_INSTR_OFFSETS
	.align		4
        /*0068*/ 	.byte	0x04, 0x1c
        /*006a*/ 	.short	(.L_97 - .L_96)


	//   ....[0]....
.L_96:
        /*006c*/ 	.word	0x00000050


	//   ....[1]....
        /*0070*/ 	.word	0x00000490


	//   ....[2]....
        /*0074*/ 	.word	0x00000580


	//   ....[3]....
        /*0078*/ 	.word	0x00000d50


	//----- nvinfo : EIATTR_CRS_STACK_SIZE
	.align		4
.L_97:
        /*007c*/ 	.byte	0x04, 0x1e
        /*007e*/ 	.short	(.L_99 - .L_98)
.L_98:
        /*0080*/ 	.word	0x00000000


	//----- nvinfo : EIATTR_CBANK_PARAM_SIZE
	.align		4
.L_99:
        /*0084*/ 	.byte	0x03, 0x19
        /*0086*/ 	.short	0x001c


	//----- nvinfo : EIATTR_PARAM_CBANK
	.align		4
        /*0088*/ 	.byte	0x04, 0x0a
        /*008a*/ 	.short	(.L_101 - .L_100)
	.align		4
.L_100:
        /*008c*/ 	.word	index@(.nv.constant0._Z8kernel_APKfPfiii)
        /*0090*/ 	.short	0x0380
        /*0092*/ 	.short	0x001c


	//----- nvinfo : EIATTR_SW_WAR
	.align		4
.L_101:
        /*0094*/ 	.byte	0x04, 0x36
        /*0096*/ 	.short	(.L_103 - .L_102)
.L_102:
        /*0098*/ 	.word	0x00000008
.L_103:


//--------------------- .nv.callgraph             --------------------------
	.section	.nv.callgraph,"",@"SHT_CUDA_CALLGRAPH"
	.align	4
	.sectionentsize	8
	.align		4
        /*0000*/ 	.word	0x00000000
	.align		4
        /*0004*/ 	.word	0xffffffff
	.align		4
        /*0008*/ 	.word	0x00000000
	.align		4
        /*000c*/ 	.word	0xfffffffe
	.align		4
        /*0010*/ 	.word	0x00000000
	.align		4
        /*0014*/ 	.word	0xfffffffd
	.align		4
        /*0018*/ 	.word	0x00000000
	.align		4
        /*001c*/ 	.word	0xfffffffc


//--------------------- .text._Z8kernel_DPKfPfiii --------------------------
	.section	.text._Z8kernel_DPKfPfiii,"ax",@progbits
	.align	128
        .global         _Z8kernel_DPKfPfiii
        .type           _Z8kernel_DPKfPfiii,@function
        .size           _Z8kernel_DPKfPfiii,(.L_x_64 - _Z8kernel_DPKfPfiii)
        .other          _Z8kernel_DPKfPfiii,@"STO_CUDA_ENTRY STV_DEFAULT"
_Z8kernel_DPKfPfiii:
.text._Z8kernel_DPKfPfiii:
[----:B------:R-:W-:Y:S08]  /*0000*/  LDC R1, c[0x0][0x37c] ;  /* 0x0000df00ff017b82 */ /* 0x000ff00000000800 */
[----:B------:R-:W0:Y:S01]  /*0010*/  LDC R2, c[0x0][0x398] ;  /* 0x0000e600ff027b82 */ /* 0x000e220000000800 */
[----:B------:R-:W1:Y:S07]  /*0020*/  LDCU UR17, c[0x0][0x360] ;  /* 0x00006c00ff1177ac */ /* 0x000e6e0008000800 */
[----:B------:R-:W2:Y:S01]  /*0030*/  LDC R0, c[0x0][0x364] ;  /* 0x0000d900ff007b82 */ /* 0x000ea20000000800 */
[----:B0-----:R-:W-:-:S13]  /*0040*/  ISETP.GE.AND P0, PT, R2, 0x1, PT ;  /* 0x000000010200780c */ /* 0x001fda0003f06270 */
[----:B-12---:R-:W-:Y:S05]  /*0050*/  @!P0 EXIT ;  /* 0x000000000000894d */ /* 0x006fea0003800000 */
[----:B------:R-:W-:Y:S01]  /*0060*/  IMAD R0, R0, UR17, RZ ;  /* 0x0000001100007c24 */ /* 0x000fe2000f8e02ff */
[----:B------:R-:W0:Y:S01]  /*0070*/  S2R R8, SR_TID.Y ;  /* 0x0000000000087919 */ /* 0x000e220000002200 */
[----:B------:R-:W1:Y:S01]  /*0080*/  LDCU UR13, c[0x0][0x394] ;  /* 0x00007280ff0d77ac */ /* 0x000e620008000800 */
[----:B------:R-:W2:Y:S01]  /*0090*/  S2UR UR7, SR_CgaCtaId ;  /* 0x00000000000779c3 */ /* 0x000ea20000008800 */
[----:B------:R-:W3:Y:S01]  /*00a0*/  I2F.U32.RP R2, R0 ;  /* 0x0000000000027306 */ /* 0x000ee20000209000 */
[----:B------:R-:W0:Y:S01]  /*00b0*/  S2R R11, SR_TID.X ;  /* 0x00000000000b7919 */ /* 0x000e220000002100 */
[----:B------:R-:W-:Y:S01]  /*00c0*/  IMAD.MOV R9, RZ, RZ, -R0 ;  /* 0x000000ffff097224 */ /* 0x000fe200078e0a00 */
[----:B------:R-:W-:Y:S01]  /*00d0*/  ISETP.NE.U32.AND P2, PT, R0, RZ, PT ;  /* 0x000000ff0000720c */ /* 0x000fe20003f45070 */
[----:B------:R-:W-:Y:S01]  /*00e0*/  UMOV UR6, 0x400 ;  /* 0x0000040000067882 */ /* 0x000fe20000000000 */
[----:B------:R-:W4:Y:S02]  /*00f0*/  LDCU.64 UR14, c[0x0][0x358] ;  /* 0x00006b00ff0e77ac */ /* 0x000f240008000a00 */
[----:B------:R-:W-:Y:S01]  /*0100*/  S2UR UR19, SR_CTAID.X ;  /* 0x00000000001379c3 */ /* 0x000fe20000002500 */
[----:B------:R-:W0:Y:S01]  /*0110*/  LDCU UR18, c[0x0][0x370] ;  /* 0x00006e00ff1277ac */ /* 0x000e220008000800 */
[----:B---3--:R-:W3:Y:S01]  /*0120*/  MUFU.RCP R2, R2 ;  /* 0x0000000200027308 */ /* 0x008ee20000001000 */
[----:B-1----:R-:W-:-:S02]  /*0130*/  USHF.L.U32 UR16, UR13, 0x1, URZ ;  /* 0x000000010d107899 */ /* 0x002fc400080006ff */
[----:B------:R-:W-:Y:S02]  /*0140*/  UIADD3 UR10, UPT, UPT, -UR13, URZ, URZ ;  /* 0x000000ff0d0a7290 */ /* 0x000fe4000fffe1ff */
[----:B------:R-:W-:Y:S02]  /*0150*/  UIADD3 UR4, UPT, UPT, UR16, UR17, URZ ;  /* 0x0000001110047290 */ /* 0x000fe4000fffe0ff */
[----:B------:R-:W-:Y:S02]  /*0160*/  ULOP3.LUT UR9, UR16, 0xe, URZ, 0xc0, !UPT ;  /* 0x0000000e10097892 */ /* 0x000fe4000f8ec0ff */
[----:B------:R-:W-:Y:S02]  /*0170*/  UIMAD UR5, UR4, UR4, URZ ;  /* 0x00000004040572a4 */ /* 0x000fe4000f8e02ff */
[----:B--2---:R-:W-:Y:S02]  /*0180*/  ULEA UR7, UR7, UR6, 0x18 ;  /* 0x0000000607077291 */ /* 0x004fe4000f8ec0ff */
[----:B------:R-:W-:-:S02]  /*0190*/  UIADD3 UR6, UPT, UPT, UR16, 0x1, URZ ;  /* 0x0000000110067890 */ /* 0x000fc4000fffe0ff */
[----:B------:R-:W-:Y:S01]  /*01a0*/  ULOP3.LUT UR12, UR16, 0x6, URZ, 0xc0, !UPT ;  /* 0x00000006100c7892 */ /* 0x000fe2000f8ec0ff */
[----:B---3--:R-:W-:Y:S01]  /*01b0*/  VIADD R4, R2, 0xffffffe ;  /* 0x0ffffffe02047836 */ /* 0x008fe20000000000 */
[----:B------:R-:W-:Y:S01]  /*01c0*/  ULOP3.LUT UR6, UR6, 0xfffffff0, URZ, 0xc0, !UPT ;  /* 0xfffffff006067892 */ /* 0x000fe2000f8ec0ff */
[----:B0-----:R-:W-:Y:S01]  /*01d0*/  IMAD R7, R8, UR17, R11 ;  /* 0x0000001108077c24 */ /* 0x001fe2000f8e020b */
[----:B------:R-:W-:Y:S01]  /*01e0*/  USHF.L.U32 UR8, UR4, 0x2, URZ ;  /* 0x0000000204087899 */ /* 0x000fe200080006ff */
[----:B------:R0:W1:Y:S01]  /*01f0*/  F2I.FTZ.U32.TRUNC.NTZ R5, R4 ;  /* 0x0000000400057305 */ /* 0x000062000021f000 */
[----:B------:R-:W-:Y:S01]  /*0200*/  UISETP.GE.U32.AND UP0, UPT, UR9, 0x7, UPT ;  /* 0x000000070900788c */ /* 0x000fe2000bf06070 */
[----:B------:R-:W-:Y:S01]  /*0210*/  IMAD.IADD R3, R7, 0x1, R0 ;  /* 0x0000000107037824 */ /* 0x000fe200078e0200 */
[----:B------:R-:W-:Y:S02]  /*0220*/  UIADD3 UR11, UPT, UPT, -UR6, URZ, URZ ;  /* 0x000000ff060b7290 */ /* 0x000fe4000fffe1ff */
[----:B------:R-:W-:-:S02]  /*0230*/  UISETP.GE.U32.AND UP1, UPT, UR12, 0x3, UPT ;  /* 0x000000030c00788c */ /* 0x000fc4000bf26070 */
[C---:B------:R-:W-:Y:S01]  /*0240*/  ISETP.GE.U32.AND P0, PT, R3.reuse, UR5, PT ;  /* 0x0000000503007c0c */ /* 0x040fe2000bf06070 */
[----:B------:R-:W-:Y:S01]  /*0250*/  UMOV UR4, URZ ;  /* 0x000000ff00047c82 */ /* 0x000fe20008000000 */
[----:B0-----:R-:W-:Y:S01]  /*0260*/  HFMA2 R4, -RZ, RZ, 0, 0 ;  /* 0x00000000ff047431 */ /* 0x001fe200000001ff */
[----:B------:R-:W-:Y:S01]  /*0270*/  VIMNMX.U32 R2, PT, PT, R3, UR5, !PT ;  /* 0x0000000503027c48 */ /* 0x000fe2000ffe0000 */
[----:B------:R-:W0:Y:S01]  /*0280*/  S2UR UR5, SR_CTAID.Y ;  /* 0x00000000000579c3 */ /* 0x000e220000002600 */
[----:B------:R-:W-:Y:S01]  /*0290*/  SEL R6, RZ, 0x1, P0 ;  /* 0x00000001ff067807 */ /* 0x000fe20000000000 */
[----:B-1----:R-:W-:-:S04]  /*02a0*/  IMAD R9, R9, R5, RZ ;  /* 0x0000000509097224 */ /* 0x002fc800078e02ff */
[----:B------:R-:W-:Y:S01]  /*02b0*/  IMAD.HI.U32 R4, R5, R9, R4 ;  /* 0x0000000905047227 */ /* 0x000fe200078e0004 */
[----:B------:R-:W-:-:S05]  /*02c0*/  IADD3 R5, PT, PT, R2, -R3, -R6 ;  /* 0x8000000302057210 */ /* 0x000fca0007ffe806 */
[----:B------:R-:W-:-:S04]  /*02d0*/  IMAD.HI.U32 R9, R4, R5, RZ ;  /* 0x0000000504097227 */ /* 0x000fc800078e00ff */
[----:B------:R-:W-:Y:S02]  /*02e0*/  IMAD.MOV R2, RZ, RZ, -R9 ;  /* 0x000000ffff027224 */ /* 0x000fe400078e0a09 */
[----:B------:R-:W-:Y:S02]  /*02f0*/  VIADD R4, R11, UR13 ;  /* 0x0000000d0b047c36 */ /* 0x000fe40008000000 */
[C---:B------:R-:W-:Y:S02]  /*0300*/  IMAD R5, R0.reuse, R2, R5 ;  /* 0x0000000200057224 */ /* 0x040fe400078e0205 */
[----:B------:R-:W-:Y:S01]  /*0310*/  IMAD.IADD R11, R0, 0x1, R3 ;  /* 0x00000001000b7824 */ /* 0x000fe200078e0203 */
[----:B0-----:R-:W-:Y:S02]  /*0320*/  UIMAD UR5, UR17, UR5, URZ ;  /* 0x00000005110572a4 */ /* 0x001fe4000f8e02ff */
[----:B------:R-:W-:-:S13]  /*0330*/  ISETP.GE.U32.AND P0, PT, R5, R0, PT ;  /* 0x000000000500720c */ /* 0x000fda0003f06070 */
[----:B------:R-:W-:Y:S02]  /*0340*/  @P0 IMAD.IADD R5, R5, 0x1, -R0 ;  /* 0x0000000105050824 */ /* 0x000fe400078e0a00 */
[----:B------:R-:W-:-:S03]  /*0350*/  @P0 VIADD R9, R9, 0x1 ;  /* 0x0000000109090836 */ /* 0x000fc60000000000 */
[----:B------:R-:W-:Y:S02]  /*0360*/  ISETP.GE.U32.AND P1, PT, R5, R0, PT ;  /* 0x000000000500720c */ /* 0x000fe40003f26070 */
[----:B------:R-:W-:Y:S02]  /*0370*/  LEA R5, R7, UR7, 0x2 ;  /* 0x0000000707057c11 */ /* 0x000fe4000f8e10ff */
[----:B------:R-:W-:-:S04]  /*0380*/  LEA R7, R8, UR7, 0x2 ;  /* 0x0000000708077c11 */ /* 0x000fc8000f8e10ff */
[----:B------:R-:W-:-:S05]  /*0390*/  IADD3 R7, PT, PT, R7, 0x20, RZ ;  /* 0x0000002007077810 */ /* 0x000fca0007ffe0ff */
[----:B------:R-:W-:Y:S02]  /*03a0*/  @P1 IADD3 R9, PT, PT, R9, 0x1, RZ ;  /* 0x0000000109091810 */ /* 0x000fe40007ffe0ff */
[----:B------:R-:W-:-:S05]  /*03b0*/  @!P2 LOP3.LUT R9, RZ, R0, RZ, 0x33, !PT ;  /* 0x00000000ff09a212 */ /* 0x000fca00078e33ff */
[----:B------:R-:W-:Y:S02]  /*03c0*/  IMAD.IADD R2, R6, 0x1, R9 ;  /* 0x0000000106027824 */ /* 0x000fe400078e0209 */
[----:B------:R-:W-:Y:S02]  /*03d0*/  VIADD R6, R8, UR13 ;  /* 0x0000000d08067c36 */ /* 0x000fe40008000000 */
[----:B------:R-:W-:Y:S01]  /*03e0*/  IMAD R9, R0, 0x4, R5 ;  /* 0x0000000400097824 */ /* 0x000fe200078e0205 */
[----:B----4-:R-:W-:-:S07]  /*03f0*/  LOP3.LUT R8, R2, 0x3, RZ, 0xc0, !PT ;  /* 0x0000000302087812 */ /* 0x010fce00078ec0ff */
.L_x_19:
[----:B0-----:R-:W0:Y:S01]  /*0400*/  S2R R25, SR_TID.Y ;  /* 0x0000000000197919 */ /* 0x001e220000002200 */
[----:B------:R-:W-:Y:S01]  /*0410*/  UIADD3 UR21, UPT, UPT, UR16, UR17, URZ ;  /* 0x0000001110157290 */ /* 0x000fe2000fffe0ff */
[----:B------:R-:W-:Y:S01]  /*0420*/  BSSY.RECONVERGENT B1, `(.L_x_0) ;  /* 0x000010f000017945 */ /* 0x000fe20003800200 */
[----:B-1----:R-:W1:Y:S01]  /*0430*/  LDCU UR7, c[0x0][0x398] ;  /* 0x00007300ff0777ac */ /* 0x002e620008000800 */
[----:B------:R-:W0:Y:S01]  /*0440*/  S2R R10, SR_TID.X ;  /* 0x00000000000a7919 */ /* 0x000e220000002100 */
[----:B------:R-:W-:Y:S02]  /*0450*/  UIMAD UR9, UR21, UR21, URZ ;  /* 0x00000015150972a4 */ /* 0x000fe4000f8e02ff */
[----:B------:R-:W-:Y:S02]  /*0460*/  UIMAD UR6, UR18, UR4, UR19 ;  /* 0x00000004120672a4 */ /* 0x000fe4000f8e0213 */
[----:B------:R-:W-:Y:S01]  /*0470*/  UIADD3 UR4, UPT, UPT, UR4, 0x1, URZ ;  /* 0x0000000104047890 */ /* 0x000fe2000fffe0ff */
[----:B--2---:R-:W2:Y:S01]  /*0480*/  LDCU UR20, c[0x0][0x390] ;  /* 0x00007200ff1477ac */ /* 0x004ea20008000800 */
[----:B------:R-:W-:-:S02]  /*0490*/  UIMAD UR6, UR6, UR17, URZ ;  /* 0x00000011060672a4 */ /* 0x000fc4000f8e02ff */
[----:B-1----:R-:W-:Y:S01]  /*04a0*/  UISETP.NE.AND UP2, UPT, UR4, UR7, UPT ;  /* 0x000000070400728c */ /* 0x002fe2000bf45270 */
[----:B0-----:R-:W-:-:S05]  /*04b0*/  IMAD R25, R25, UR17, R10 ;  /* 0x0000001119197c24 */ /* 0x001fca000f8e020a */
[----:B------:R-:W-:-:S13]  /*04c0*/  ISETP.GE.U32.AND P0, PT, R25, UR9, PT ;  /* 0x0000000919007c0c */ /* 0x000fda000bf06070 */
[----:B--2---:R-:W-:Y:S05]  /*04d0*/  @P0 BRA `(.L_x_1) ;  /* 0x00000010000c0947 */ /* 0x004fea0003800000 */
[----:B------:R-:W-:Y:S01]  /*04e0*/  ISETP.NE.AND P0, PT, R8, 0x3, PT ;  /* 0x000000030800780c */ /* 0x000fe20003f05270 */
[----:B------:R-:W-:-:S12]  /*04f0*/  BSSY.RECONVERGENT B0, `(.L_x_2) ;  /* 0x000006f000007945 */ /* 0x000fd80003800200 */
[----:B------:R-:W-:Y:S05]  /*0500*/  @!P0 BRA `(.L_x_3) ;  /* 0x0000000400b48947 */ /* 0x000fea0003800000 */
[----:B------:R-:W-:Y:S01]  /*0510*/  IABS R10, UR21 ;  /* 0x00000015000a7c13 */ /* 0x000fe20008000000 */
[----:B------:R-:W-:Y:S01]  /*0520*/  IMAD.MOV.U32 R18, RZ, RZ, RZ ;  /* 0x000000ffff127224 */ /* 0x000fe200078e00ff */
[----:B------:R-:W-:Y:S01]  /*0530*/  IABS R14, UR21 ;  /* 0x00000015000e7c13 */ /* 0x000fe20008000000 */
[----:B------:R-:W0:Y:S01]  /*0540*/  LDC R17, c[0x0][0x390] ;  /* 0x0000e400ff117b82 */ /* 0x000e220000000800 */
[----:B------:R-:W1:Y:S01]  /*0550*/  I2F.RP R12, R10 ;  /* 0x0000000a000c7306 */ /* 0x000e620000209400 */
[----:B------:R-:W-:Y:S01]  /*0560*/  IABS R15, R25 ;  /* 0x00000019000f7213 */ /* 0x000fe20000000000 */
[----:B------:R-:W-:Y:S01]  /*0570*/  BSSY.RECONVERGENT B2, `(.L_x_4) ;  /* 0x0000023000027945 */ /* 0x000fe20003800200 */
[----:B------:R-:W-:-:S05]  /*0580*/  IMAD.MOV R16, RZ, RZ, -R14 ;  /* 0x000000ffff107224 */ /* 0x000fca00078e0a0e */
[----:B-1----:R-:W1:Y:S02]  /*0590*/  MUFU.RCP R12, R12 ;  /* 0x0000000c000c7308 */ /* 0x002e640000001000 */
[----:B-1----:R-:W-:Y:S01]  /*05a0*/  VIADD R19, R12, 0xffffffe ;  /* 0x0ffffffe0c137836 */ /* 0x002fe20000000000 */
[----:B------:R-:W-:-:S04]  /*05b0*/  LOP3.LUT R12, R25, UR21, RZ, 0x3c, !PT ;  /* 0x00000015190c7c12 */ /* 0x000fc8000f8e3cff */
[----:B------:R-:W-:Y:S01]  /*05c0*/  ISETP.GE.AND P2, PT, R12, RZ, PT ;  /* 0x000000ff0c00720c */ /* 0x000fe20003f46270 */
[----:B------:R-:W1:Y:S02]  /*05d0*/  F2I.FTZ.U32.TRUNC.NTZ R19, R19 ;  /* 0x0000001300137305 */ /* 0x000e64000021f000 */
[----:B-1----:R-:W-:-:S05]  /*05e0*/  IADD3 R13, PT, PT, RZ, -R19, RZ ;  /* 0x80000013ff0d7210 */ /* 0x002fca0007ffe0ff */
[----:B------:R-:W-:-:S04]  /*05f0*/  IMAD R13, R13, R10, RZ ;  /* 0x0000000a0d0d7224 */ /* 0x000fc800078e02ff */
[----:B------:R-:W-:Y:S01]  /*0600*/  IMAD.HI.U32 R18, R19, R13, R18 ;  /* 0x0000000d13127227 */ /* 0x000fe200078e0012 */
[----:B------:R-:W-:-:S05]  /*0610*/  LOP3.LUT R19, RZ, UR21, RZ, 0x33, !PT ;  /* 0x00000015ff137c12 */ /* 0x000fca000f8e33ff */
[----:B------:R-:W-:-:S04]  /*0620*/  IMAD.HI.U32 R13, R18, R15, RZ ;  /* 0x0000000f120d7227 */ /* 0x000fc800078e00ff */
[----:B------:R-:W-:-:S05]  /*0630*/  IMAD R15, R13, R16, R15 ;  /* 0x000000100d0f7224 */ /* 0x000fca00078e020f */
[----:B------:R-:W-:-:S13]  /*0640*/  ISETP.GT.U32.AND P1, PT, R10, R15, PT ;  /* 0x0000000f0a00720c */ /* 0x000fda0003f24070 */
[----:B------:R-:W-:Y:S01]  /*0650*/  @!P1 IMAD.IADD R15, R15, 0x1, -R10 ;  /* 0x000000010f0f9824 */ /* 0x000fe200078e0a0a */
[----:B------:R-:W-:-:S04]  /*0660*/  @!P1 IADD3 R13, PT, PT, R13, 0x1, RZ ;  /* 0x000000010d0d9810 */ /* 0x000fc80007ffe0ff */
[----:B------:R-:W-:-:S13]  /*0670*/  ISETP.GE.U32.AND P0, PT, R15, R10, PT ;  /* 0x0000000a0f00720c */ /* 0x000fda0003f06070 */
[----:B------:R-:W-:Y:S01]  /*0680*/  @P0 VIADD R13, R13, 0x1 ;  /* 0x000000010d0d0836 */ /* 0x000fe20000000000 */
[----:B------:R-:W-:-:S03]  /*0690*/  ISETP.NE.AND P0, PT, RZ, UR21, PT ;  /* 0x00000015ff007c0c */ /* 0x000fc6000bf05270 */
[----:B------:R-:W-:-:S05]  /*06a0*/  @!P2 IMAD.MOV R13, RZ, RZ, -R13 ;  /* 0x000000ffff0da224 */ /* 0x000fca00078e0a0d */
[----:B------:R-:W-:-:S04]  /*06b0*/  SEL R13, R19, R13, !P0 ;  /* 0x0000000d130d7207 */ /* 0x000fc80004000000 */
[----:B------:R-:W-:Y:S01]  /*06c0*/  IADD3 R15, PT, PT, R13, UR5, RZ ;  /* 0x000000050d0f7c10 */ /* 0x000fe2000fffe0ff */
[----:B------:R-:W-:-:S04]  /*06d0*/  IMAD.MOV R12, RZ, RZ, -R13 ;  /* 0x000000ffff0c7224 */ /* 0x000fc800078e0a0d */
[----:B------:R-:W-:-:S04]  /*06e0*/  IMAD R12, R12, UR21, R25 ;  /* 0x000000150c0c7c24 */ /* 0x000fc8000f8e0219 */
[----:B------:R-:W-:-:S05]  /*06f0*/  VIADD R12, R12, UR6 ;  /* 0x000000060c0c7c36 */ /* 0x000fca0008000000 */
[----:B------:R-:W-:-:S04]  /*0700*/  VIMNMX R14, PT, PT, R15, R12, !PT ;  /* 0x0000000c0f0e7248 */ /* 0x000fc80007fe0100 */
[----:B0-----:R-:W-:Y:S01]  /*0710*/  ISETP.GE.AND P1, PT, R14, R17, PT ;  /* 0x000000110e00720c */ /* 0x001fe20003f26270 */
[----:B------:R-:W-:-:S12]  /*0720*/  IMAD.MOV.U32 R14, RZ, RZ, RZ ;  /* 0x000000ffff0e7224 */ /* 0x000fd800078e00ff */
[----:B------:R-:W-:Y:S05]  /*0730*/  @P1 BRA `(.L_x_5) ;  /* 0x0000000000181947 */ /* 0x000fea0003800000 */
[----:B------:R-:W0:Y:S01]  /*0740*/  LDCU.64 UR12, c[0x0][0x380] ;  /* 0x00007000ff0c77ac */ /* 0x000e220008000a00 */
[----:B------:R-:W-:-:S03]  /*0750*/  SHF.R.S32.HI R13, RZ, 0x1f, R12 ;  /* 0x0000001fff0d7819 */ /* 0x000fc6000001140c */
[----:B------:R-:W-:-:S03]  /*0760*/  IMAD.WIDE R12, R15, R17, R12 ;  /* 0x000000110f0c7225 */ /* 0x000fc600078e020c */
[----:B0-----:R-:W-:-:S04]  /*0770*/  LEA R14, P1, R12, UR12, 0x2 ;  /* 0x0000000c0c0e7c11 */ /* 0x001fc8000f8210ff */
[----:B------:R-:W-:-:S05]  /*0780*/  LEA.HI.X R15, R12, UR13, R13, 0x2, P1 ;  /* 0x0000000d0c0f7c11 */ /* 0x000fca00088f140d */
[----:B------:R0:W5:Y:S04]  /*0790*/  LDG.E R14, desc[UR14][R14.64] ;  /* 0x0000000e0e0e7981 */ /* 0x000168000c1e1900 */
.L_x_5:
[----:B------:R-:W-:Y:S05]  /*07a0*/  BSYNC.RECONVERGENT B2 ;  /* 0x0000000000027941 */ /* 0x000fea0003800200 */
.L_x_4:
[----:B-----5:R1:W-:Y:S01]  /*07b0*/  STS [R5], R14 ;  /* 0x0000000e05007388 */ /* 0x0203e20000000800 */
[----:B------:R-:W-:Y:S01]  /*07c0*/  ISETP.NE.AND P1, PT, R8, RZ, PT ;  /* 0x000000ff0800720c */ /* 0x000fe20003f25270 */
[----:B------:R-:W-:-:S12]  /*07d0*/  IMAD.MOV.U32 R25, RZ, RZ, R3 ;  /* 0x000000ffff197224 */ /* 0x000fd800078e0003 */
[----:B-1----:R-:W-:Y:S05]  /*07e0*/  @!P1 BRA `(.L_x_3) ;  /* 0x0000000000fc9947 */ /* 0x002fea0003800000 */
[----:B0-----:R-:W-:Y:S01]  /*07f0*/  IABS R15, R3 ;  /* 0x00000003000f7213 */ /* 0x001fe20000000000 */
[----:B------:R-:W-:Y:S01]  /*0800*/  BSSY.RECONVERGENT B2, `(.L_x_6) ;  /* 0x000001a000027945 */ /* 0x000fe20003800200 */
[----:B------:R-:W-:-:S03]  /*0810*/  LOP3.LUT R12, R3, UR21, RZ, 0x3c, !PT ;  /* 0x00000015030c7c12 */ /* 0x000fc6000f8e3cff */
[----:B------:R-:W-:Y:S01]  /*0820*/  IMAD.HI.U32 R13, R18, R15, RZ ;  /* 0x0000000f120d7227 */ /* 0x000fe200078e00ff */
[----:B------:R-:W-:-:S03]  /*0830*/  ISETP.GE.AND P3, PT, R12, RZ, PT ;  /* 0x000000ff0c00720c */ /* 0x000fc60003f66270 */
[----:B------:R-:W-:-:S05]  /*0840*/  IMAD R15, R13, R16, R15 ;  /* 0x000000100d0f7224 */ /* 0x000fca00078e020f */
[----:B------:R-:W-:-:S13]  /*0850*/  ISETP.GT.U32.AND P2, PT, R10, R15, PT ;  /* 0x0000000f0a00720c */ /* 0x000fda0003f44070 */
[----:B------:R-:W-:Y:S01]  /*0860*/  @!P2 IADD3 R15, PT, PT, R15, -R10, RZ ;  /* 0x8000000a0f0fa210 */ /* 0x000fe20007ffe0ff */
[----:B------:R-:W-:-:S03]  /*0870*/  @!P2 VIADD R13, R13, 0x1 ;  /* 0x000000010d0da836 */ /* 0x000fc60000000000 */
[----:B------:R-:W-:-:S13]  /*0880*/  ISETP.GE.U32.AND P1, PT, R15, R10, PT ;  /* 0x0000000a0f00720c */ /* 0x000fda0003f26070 */
[----:B------:R-:W-:-:S04]  /*0890*/  @P1 VIADD R13, R13, 0x1 ;  /* 0x000000010d0d1836 */ /* 0x000fc80000000000 */
[----:B------:R-:W-:-:S05]  /*08a0*/  @!P3 IMAD.MOV R13, RZ, RZ, -R13 ;  /* 0x000000ffff0db224 */ /* 0x000fca00078e0a0d */
[----:B------:R-:W-:-:S04]  /*08b0*/  SEL R13, R19, R13, !P0 ;  /* 0x0000000d130d7207 */ /* 0x000fc80004000000 */
[C---:B------:R-:W-:Y:S01]  /*08c0*/  IADD3 R12, PT, PT, -R13.reuse, RZ, RZ ;  /* 0x000000ff0d0c7210 */ /* 0x040fe20007ffe1ff */
[----:B------:R-:W-:-:S04]  /*08d0*/  VIADD R15, R13, UR5 ;  /* 0x000000050d0f7c36 */ /* 0x000fc80008000000 */
[----:B------:R-:W-:-:S04]  /*08e0*/  IMAD R12, R12, UR21, R3 ;  /* 0x000000150c0c7c24 */ /* 0x000fc8000f8e0203 */
[----:B------:R-:W-:-:S05]  /*08f0*/  VIADD R12, R12, UR6 ;  /* 0x000000060c0c7c36 */ /* 0x000fca0008000000 */
[----:B------:R-:W-:-:S04]  /*0900*/  VIMNMX R14, PT, PT, R15, R12, !PT ;  /* 0x0000000c0f0e7248 */ /* 0x000fc80007fe0100 */
[----:B------:R-:W-:Y:S01]  /*0910*/  ISETP.GE.AND P1, PT, R14, R17, PT ;  /* 0x000000110e00720c */ /* 0x000fe20003f26270 */
[----:B------:R-:W-:-:S12]  /*0920*/  HFMA2 R14, -RZ, RZ, 0, 0 ;  /* 0x00000000ff0e7431 */ /* 0x000fd800000001ff */
[----:B------:R-:W-:Y:S05]  /*0930*/  @P1 BRA `(.L_x_7) ;  /* 0x0000000000181947 */ /* 0x000fea0003800000 */
[----:B------:R-:W0:Y:S01]  /*0940*/  LDCU.64 UR12, c[0x0][0x380] ;  /* 0x00007000ff0c77ac */ /* 0x000e220008000a00 */
[----:B------:R-:W-:-:S03]  /*0950*/  SHF.R.S32.HI R13, RZ, 0x1f, R12 ;  /* 0x0000001fff0d7819 */ /* 0x000fc6000001140c */
[----:B------:R-:W-:-:S03]  /*0960*/  IMAD.WIDE R12, R15, R17, R12 ;  /* 0x000000110f0c7225 */ /* 0x000fc600078e020c */
[----:B0-----:R-:W-:-:S04]  /*0970*/  LEA R14, P1, R12, UR12, 0x2 ;  /* 0x0000000c0c0e7c11 */ /* 0x001fc8000f8210ff */
[----:B------:R-:W-:-:S05]  /*0980*/  LEA.HI.X R15, R12, UR13, R13, 0x2, P1 ;  /* 0x0000000d0c0f7c11 */ /* 0x000fca00088f140d */
[----:B------:R0:W5:Y:S04]  /*0990*/  LDG.E R14, desc[UR14][R14.64] ;  /* 0x0000000e0e0e7981 */ /* 0x000168000c1e1900 */
.L_x_7:
[----:B------:R-:W-:Y:S05]  /*09a0*/  BSYNC.RECONVERGENT B2 ;  /* 0x0000000000027941 */ /* 0x000fea0003800200 */
.L_x_6:
[----:B-----5:R1:W-:Y:S01]  /*09b0*/  STS [R9], R14 ;  /* 0x0000000e09007388 */ /* 0x0203e20000000800 */
[----:B------:R-:W-:Y:S01]  /*09c0*/  ISETP.NE.AND P1, PT, R8, 0x1, PT ;  /* 0x000000010800780c */ /* 0x000fe20003f25270 */
[----:B------:R-:W-:-:S12]  /*09d0*/  IMAD.MOV.U32 R25, RZ, RZ, R11 ;  /* 0x000000ffff197224 */ /* 0x000fd800078e000b */
[----:B-1----:R-:W-:Y:S05]  /*09e0*/  @!P1 BRA `(.L_x_3) ;  /* 0x00000000007c9947 */ /* 0x002fea0003800000 */
[----:B0-----:R-:W-:Y:S01]  /*09f0*/  IABS R15, R11 ;  /* 0x0000000b000f7213 */ /* 0x001fe20000000000 */
[----:B------:R-:W-:Y:S01]  /*0a00*/  BSSY.RECONVERGENT B2, `(.L_x_8) ;  /* 0x000001b000027945 */ /* 0x000fe20003800200 */
[----:B------:R-:W-:-:S03]  /*0a10*/  IMAD.MOV.U32 R14, RZ, RZ, RZ ;  /* 0x000000ffff0e7224 */ /* 0x000fc600078e00ff */
[----:B------:R-:W-:-:S04]  /*0a20*/  IMAD.HI.U32 R13, R18, R15, RZ ;  /* 0x0000000f120d7227 */ /* 0x000fc800078e00ff */
[----:B------:R-:W-:-:S05]  /*0a30*/  IMAD R15, R13, R16, R15 ;  /* 0x000000100d0f7224 */ /* 0x000fca00078e020f */
[----:B------:R-:W-:-:S13]  /*0a40*/  ISETP.GT.U32.AND P2, PT, R10, R15, PT ;  /* 0x0000000f0a00720c */ /* 0x000fda0003f44070 */
[----:B------:R-:W-:Y:S01]  /*0a50*/  @!P2 IMAD.IADD R15, R15, 0x1, -R10 ;  /* 0x000000010f0fa824 */ /* 0x000fe200078e0a0a */
[----:B------:R-:W-:-:S04]  /*0a60*/  @!P2 IADD3 R13, PT, PT, R13, 0x1, RZ ;  /* 0x000000010d0da810 */ /* 0x000fc80007ffe0ff */
[----:B------:R-:W-:Y:S02]  /*0a70*/  ISETP.GE.U32.AND P1, PT, R15, R10, PT ;  /* 0x0000000a0f00720c */ /* 0x000fe40003f26070 */
[----:B------:R-:W-:-:S04]  /*0a80*/  LOP3.LUT R10, R11, UR21, RZ, 0x3c, !PT ;  /* 0x000000150b0a7c12 */ /* 0x000fc8000f8e3cff */
[----:B------:R-:W-:-:S07]  /*0a90*/  ISETP.GE.AND P3, PT, R10, RZ, PT ;  /* 0x000000ff0a00720c */ /* 0x000fce0003f66270 */
[----:B------:R-:W-:-:S06]  /*0aa0*/  @P1 VIADD R13, R13, 0x1 ;  /* 0x000000010d0d1836 */ /* 0x000fcc0000000000 */
[----:B------:R-:W-:-:S05]  /*0ab0*/  @!P3 IMAD.MOV R13, RZ, RZ, -R13 ;  /* 0x000000ffff0db224 */ /* 0x000fca00078e0a0d */
[----:B------:R-:W-:Y:S02]  /*0ac0*/  SEL R13, R19, R13, !P0 ;  /* 0x0000000d130d7207 */ /* 0x000fe40004000000 */
[----:B------:R-:W-:Y:S02]  /*0ad0*/  LEA R19, R0, R9, 0x2 ;  /* 0x0000000900137211 */ /* 0x000fe400078e10ff */
[C---:B------:R-:W-:Y:S01]  /*0ae0*/  IADD3 R12, PT, PT, -R13.reuse, RZ, RZ ;  /* 0x000000ff0d0c7210 */ /* 0x040fe20007ffe1ff */
[----:B------:R-:W-:-:S04]  /*0af0*/  VIADD R15, R13, UR5 ;  /* 0x000000050d0f7c36 */ /* 0x000fc80008000000 */
[----:B------:R-:W-:-:S04]  /*0b00*/  IMAD R12, R12, UR21, R11 ;  /* 0x000000150c0c7c24 */ /* 0x000fc8000f8e020b */
[----:B------:R-:W-:-:S05]  /*0b10*/  VIADD R12, R12, UR6 ;  /* 0x000000060c0c7c36 */ /* 0x000fca0008000000 */
[----:B------:R-:W-:-:S04]  /*0b20*/  VIMNMX R10, PT, PT, R15, R12, !PT ;  /* 0x0000000c0f0a7248 */ /* 0x000fc80007fe0100 */
[----:B------:R-:W-:-:S13]  /*0b30*/  ISETP.GE.AND P0, PT, R10, R17, PT ;  /* 0x000000110a00720c */ /* 0x000fda0003f06270 */
[----:B------:R-:W-:Y:S05]  /*0b40*/  @P0 BRA `(.L_x_9) ;  /* 0x0000000000180947 */ /* 0x000fea0003800000 */
[----:B------:R-:W0:Y:S01]  /*0b50*/  LDCU.64 UR12, c[0x0][0x380] ;  /* 0x00007000ff0c77ac */ /* 0x000e220008000a00 */
[----:B------:R-:W-:-:S03]  /*0b60*/  SHF.R.S32.HI R13, RZ, 0x1f, R12 ;  /* 0x0000001fff0d7819 */ /* 0x000fc6000001140c */
[----:B------:R-:W-:-:S03]  /*0b70*/  IMAD.WIDE R12, R15, R17, R12 ;  /* 0x000000110f0c7225 */ /* 0x000fc600078e020c */
[----:B0-----:R-:W-:-:S04]  /*0b80*/  LEA R14, P0, R12, UR12, 0x2 ;  /* 0x0000000c0c0e7c11 */ /* 0x001fc8000f8010ff */
[----:B------:R-:W-:-:S05]  /*0b90*/  LEA.HI.X R15, R12, UR13, R13, 0x2, P0 ;  /* 0x0000000d0c0f7c11 */ /* 0x000fca00080f140d */
[----:B------:R0:W5:Y:S04]  /*0ba0*/  LDG.E R14, desc[UR14][R14.64] ;  /* 0x0000000e0e0e7981 */ /* 0x000168000c1e1900 */
.L_x_9:
[----:B------:R-:W-:Y:S05]  /*0bb0*/  BSYNC.RECONVERGENT B2 ;  /* 0x0000000000027941 */ /* 0x000fea0003800200 */
.L_x_8:
[----:B-----5:R1:W-:Y:S01]  /*0bc0*/  STS [R19], R14 ;  /* 0x0000000e13007388 */ /* 0x0203e20000000800 */
[----:B------:R-:W-:-:S07]  /*0bd0*/  IMAD.IADD R25, R0, 0x1, R11 ;  /* 0x0000000100197824 */ /* 0x000fce00078e020b */
.L_x_3:
[----:B------:R-:W-:Y:S05]  /*0be0*/  BSYNC.RECONVERGENT B0 ;  /* 0x0000000000007941 */ /* 0x000fea0003800200 */
.L_x_2:
[----:B------:R-:W-:-:S13]  /*0bf0*/  ISETP.GE.U32.AND P0, PT, R2, 0x3, PT ;  /* 0x000000030200780c */ /* 0x000fda0003f06070 */
[----:B------:R-:W-:Y:S05]  /*0c00*/  @!P0 BRA `(.L_x_1) ;  /* 0x0000000800408947 */ /* 0x000fea0003800000 */
[----:B------:R-:W-:-:S04]  /*0c10*/  IABS R22, UR21 ;  /* 0x0000001500167c13 */ /* 0x000fc80008000000 */
[----:B-1----:R-:W1:Y:S08]  /*0c20*/  I2F.RP R14, R22 ;  /* 0x00000016000e7306 */ /* 0x002e700000209400 */
[----:B-1----:R-:W1:Y:S02]  /*0c30*/  MUFU.RCP R14, R14 ;  /* 0x0000000e000e7308 */ /* 0x002e640000001000 */
[----:B-1----:R-:W-:-:S06]  /*0c40*/  IADD3 R12, PT, PT, R14, 0xffffffe, RZ ;  /* 0x0ffffffe0e0c7810 */ /* 0x002fcc0007ffe0ff */
[----:B------:R1:W0:Y:S02]  /*0c50*/  F2I.FTZ.U32.TRUNC.NTZ R13, R12 ;  /* 0x0000000c000d7305 */ /* 0x000224000021f000 */
[----:B-1----:R-:W-:Y:S02]  /*0c60*/  IMAD.MOV.U32 R12, RZ, RZ, RZ ;  /* 0x000000ffff0c7224 */ /* 0x002fe400078e00ff */
[----:B0-----:R-:W-:-:S04]  /*0c70*/  IMAD.MOV R15, RZ, RZ, -R13 ;  /* 0x000000ffff0f7224 */ /* 0x001fc800078e0a0d */
[----:B------:R-:W-:-:S04]  /*0c80*/  IMAD R15, R15, R22, RZ ;  /* 0x000000160f0f7224 */ /* 0x000fc800078e02ff */
[----:B------:R-:W-:-:S07]  /*0c90*/  IMAD.HI.U32 R10, R13, R15, R12 ;  /* 0x0000000f0d0a7227 */ /* 0x000fce00078e000c */
.L_x_10:
[----:B--2---:R-:W-:Y:S01]  /*0ca0*/  IABS R13, R25 ;  /* 0x00000019000d7213 */ /* 0x004fe20000000000 */
[----:B------:R-:W-:Y:S01]  /*0cb0*/  IMAD.IADD R17, R0, 0x1, R25 ;  /* 0x0000000100117824 */ /* 0x000fe200078e0219 */
[----:B------:R-:W-:Y:S02]  /*0cc0*/  IABS R12, UR21 ;  /* 0x00000015000c7c13 */ /* 0x000fe40008000000 */
[----:B------:R-:W-:Y:S01]  /*0cd0*/  IABS R18, UR21 ;  /* 0x0000001500127c13 */ /* 0x000fe20008000000 */
[----:B------:R-:W-:Y:S01]  /*0ce0*/  IMAD.HI.U32 R10, R10, R13, RZ ;  /* 0x0000000d0a0a7227 */ /* 0x000fe200078e00ff */
[----:B------:R-:W-:Y:S02]  /*0cf0*/  IADD3 R12, PT, PT, RZ, -R12, RZ ;  /* 0x8000000cff0c7210 */ /* 0x000fe40007ffe0ff */
[----:B------:R-:W0:Y:S01]  /*0d00*/  I2F.RP R15, R18 ;  /* 0x00000012000f7306 */ /* 0x000e220000209400 */
[----:B------:R-:W-:Y:S02]  /*0d10*/  LOP3.LUT R16, RZ, UR21, RZ, 0x33, !PT ;  /* 0x00000015ff107c12 */ /* 0x000fe4000f8e33ff */
[----:B------:R-:W-:Y:S01]  /*0d20*/  IMAD R13, R10, R12, R13 ;  /* 0x0000000c0a0d7224 */ /* 0x000fe200078e020d */
[----:B------:R-:W-:-:S02]  /*0d30*/  LOP3.LUT R12, R25, UR21, RZ, 0x3c, !PT ;  /* 0x00000015190c7c12 */ /* 0x000fc4000f8e3cff */
[----:B------:R-:W-:Y:S02]  /*0d40*/  IABS R20, UR21 ;  /* 0x0000001500147c13 */ /* 0x000fe40008000000 */
[----:B------:R-:W-:Y:S02]  /*0d50*/  ISETP.GT.U32.AND P1, PT, R22, R13, PT ;  /* 0x0000000d1600720c */ /* 0x000fe40003f24070 */
[----:B------:R-:W-:Y:S02]  /*0d60*/  ISETP.GE.AND P2, PT, R12, RZ, PT ;  /* 0x000000ff0c00720c */ /* 0x000fe40003f46270 */
[----:B------:R-:W-:Y:S02]  /*0d70*/  IABS R29, R17 ;  /* 0x00000011001d7213 */ /* 0x000fe40000000000 */
[----:B------:R-:W-:Y:S01]  /*0d80*/  IADD3 R27, PT, PT, RZ, -R20, RZ ;  /* 0x80000014ff1b7210 */ /* 0x000fe20007ffe0ff */
[----:B0-----:R-:W0:Y:S06]  /*0d90*/  MUFU.RCP R15, R15 ;  /* 0x0000000f000f7308 */ /* 0x001e2c0000001000 */
[----:B------:R-:W-:-:S02]  /*0da0*/  @!P1 IMAD.IADD R13, R13, 0x1, -R18 ;  /* 0x000000010d0d9824 */ /* 0x000fc400078e0a12 */
[----:B------:R-:W-:Y:S01]  /*0db0*/  @!P1 VIADD R10, R10, 0x1 ;  /* 0x000000010a0a9836 */ /* 0x000fe20000000000 */
[----:B------:R-:W-:Y:S02]  /*0dc0*/  ISETP.NE.AND P1, PT, RZ, UR21, PT ;  /* 0x00000015ff007c0c */ /* 0x000fe4000bf25270 */
[----:B------:R-:W-:Y:S01]  /*0dd0*/  ISETP.GE.U32.AND P0, PT, R13, R22, PT ;  /* 0x000000160d00720c */ /* 0x000fe20003f06070 */
[----:B------:R-:W-:Y:S02]  /*0de0*/  IMAD.MOV.U32 R22, RZ, RZ, R18 ;  /* 0x000000ffff167224 */ /* 0x000fe400078e0012 */
[----:B0-----:R-:W-:-:S04]  /*0df0*/  VIADD R12, R15, 0xffffffe ;  /* 0x0ffffffe0f0c7836 */ /* 0x001fc80000000000 */
[----:B------:R0:W1:Y:S06]  /*0e00*/  F2I.FTZ.U32.TRUNC.NTZ R13, R12 ;  /* 0x0000000c000d7305 */ /* 0x00006c000021f000 */
[----:B------:R-:W-:-:S05]  /*0e10*/  @P0 IADD3 R10, PT, PT, R10, 0x1, RZ ;  /* 0x000000010a0a0810 */ /* 0x000fca0007ffe0ff */
[----:B------:R-:W-:Y:S02]  /*0e20*/  @!P2 IMAD.MOV R10, RZ, RZ, -R10 ;  /* 0x000000ffff0aa224 */ /* 0x000fe400078e0a0a */
[----:B0-----:R-:W-:-:S03]  /*0e30*/  IMAD.MOV.U32 R12, RZ, RZ, RZ ;  /* 0x000000ffff0c7224 */ /* 0x001fc600078e00ff */
[----:B------:R-:W-:Y:S02]  /*0e40*/  SEL R10, R16, R10, !P1 ;  /* 0x0000000a100a7207 */ /* 0x000fe40004800000 */
[----:B-1----:R-:W-:Y:S02]  /*0e50*/  IADD3 R15, PT, PT, RZ, -R13, RZ ;  /* 0x8000000dff0f7210 */ /* 0x002fe40007ffe0ff */
[C---:B------:R-:W-:Y:S01]  /*0e60*/  IADD3 R14, PT, PT, -R10.reuse, RZ, RZ ;  /* 0x000000ff0a0e7210 */ /* 0x040fe20007ffe1ff */
[----:B------:R-:W-:Y:S02]  /*0e70*/  VIADD R19, R10, UR5 ;  /* 0x000000050a137c36 */ /* 0x000fe40008000000 */
[----:B------:R-:W-:Y:S02]  /*0e80*/  IMAD R15, R15, R18, RZ ;  /* 0x000000120f0f7224 */ /* 0x000fe400078e02ff */
[----:B------:R-:W-:-:S04]  /*0e90*/  IMAD R14, R14, UR21, R25 ;  /* 0x000000150e0e7c24 */ /* 0x000fc8000f8e0219 */
[----:B------:R-:W-:-:S05]  /*0ea0*/  VIADD R14, R14, UR6 ;  /* 0x000000060e0e7c36 */ /* 0x000fca0008000000 */
[----:B------:R-:W-:-:S04]  /*0eb0*/  VIMNMX R10, PT, PT, R19, R14, !PT ;  /* 0x0000000e130a7248 */ /* 0x000fc80007fe0100 */
[----:B------:R-:W-:Y:S01]  /*0ec0*/  ISETP.GE.AND P0, PT, R10, UR20, PT ;  /* 0x000000140a007c0c */ /* 0x000fe2000bf06270 */
[----:B------:R-:W-:-:S06]  /*0ed0*/  IMAD.HI.U32 R10, R13, R15, R12 ;  /* 0x0000000f0d0a7227 */ /* 0x000fcc00078e000c */
[----:B------:R-:W-:-:S04]  /*0ee0*/  IMAD.HI.U32 R24, R10, R29, RZ ;  /* 0x0000001d0a187227 */ /* 0x000fc800078e00ff */
[----:B------:R-:W-:Y:S02]  /*0ef0*/  IMAD R29, R24, R27, R29 ;  /* 0x0000001b181d7224 */ /* 0x000fe400078e021d */
[----:B------:R-:W0:Y:S01]  /*0f00*/  @!P0 LDC.64 R12, c[0x0][0x380] ;  /* 0x0000e000ff0c8b82 */ /* 0x000e220000000a00 */
[--C-:B------:R-:W-:Y:S02]  /*0f10*/  @!P0 SHF.R.S32.HI R15, RZ, 0x1f, R14.reuse ;  /* 0x0000001fff0f8819 */ /* 0x100fe4000001140e */
[----:B------:R-:W-:Y:S01]  /*0f20*/  ISETP.GT.U32.AND P2, PT, R22, R29, PT ;  /* 0x0000001d1600720c */ /* 0x000fe20003f44070 */
[----:B------:R-:W-:-:S04]  /*0f30*/  @!P0 IMAD.WIDE R14, R19, UR20, R14 ;  /* 0x00000014130e8c25 */ /* 0x000fc8000f8e020e */
[----:B------:R-:W-:-:S04]  /*0f40*/  IMAD.IADD R19, R0, 0x1, R17 ;  /* 0x0000000100137824 */ /* 0x000fc800078e0211 */
[----:B------:R-:W-:Y:S01]  /*0f50*/  IMAD.IADD R23, R0, 0x1, R19 ;  /* 0x0000000100177824 */ /* 0x000fe200078e0213 */
[----:B------:R-:W-:-:S03]  /*0f60*/  IABS R26, R19 ;  /* 0x00000013001a7213 */ /* 0x000fc60000000000 */
[----:B------:R-:W-:Y:S01]  /*0f70*/  @!P2 VIADD R24, R24, 0x1 ;  /* 0x000000011818a836 */ /* 0x000fe20000000000 */
[----:B------:R-:W-:-:S04]  /*0f80*/  @!P2 IADD3 R29, PT, PT, R29, -R18, RZ ;  /* 0x800000121d1da210 */ /* 0x000fc80007ffe0ff */
[----:B------:R-:W-:Y:S02]  /*0f90*/  ISETP.GE.U32.AND P4, PT, R29, R22, PT ;  /* 0x000000161d00720c */ /* 0x000fe40003f86070 */
[----:B0-----:R-:W-:Y:S01]  /*0fa0*/  @!P0 LEA R20, P3, R14, R12, 0x2 ;  /* 0x0000000c0e148211 */ /* 0x001fe200078610ff */
[----:B------:R-:W-:-:S03]  /*0fb0*/  IMAD.HI.U32 R12, R10, R26, RZ ;  /* 0x0000001a0a0c7227 */ /* 0x000fc600078e00ff */
[----:B------:R-:W-:Y:S01]  /*0fc0*/  @!P0 LEA.HI.X R21, R14, R13, R15, 0x2, P3 ;  /* 0x0000000d0e158211 */ /* 0x000fe200018f140f */
[----:B------:R-:W-:Y:S01]  /*0fd0*/  IMAD R13, R12, R27, R26 ;  /* 0x0000001b0c0d7224 */ /* 0x000fe200078e021a */
[----:B------:R-:W-:Y:S02]  /*0fe0*/  IABS R15, R23 ;  /* 0x00000017000f7213 */ /* 0x000fe40000000000 */
[----:B------:R-:W-:Y:S02]  /*0ff0*/  LOP3.LUT R14, R17, UR21, RZ, 0x3c, !PT ;  /* 0x00000015110e7c12 */ /* 0x000fe4000f8e3cff */
[----:B------:R-:W-:Y:S02]  /*1000*/  ISETP.GT.U32.AND P5, PT, R22, R13, PT ;  /* 0x0000000d1600720c */ /* 0x000fe40003fa4070 */
[----:B------:R-:W-:Y:S01]  /*1010*/  ISETP.GE.AND P3, PT, R14, RZ, PT ;  /* 0x000000ff0e00720c */ /* 0x000fe20003f66270 */
[----:B------:R-:W-:Y:S01]  /*1020*/  IMAD.HI.U32 R14, R10, R15, RZ ;  /* 0x0000000f0a0e7227 */ /* 0x000fe200078e00ff */
[----:B------:R-:W-:-:S03]  /*1030*/  @P4 IADD3 R24, PT, PT, R24, 0x1, RZ ;  /* 0x0000000118184810 */ /* 0x000fc60007ffe0ff */
[----:B------:R-:W-:Y:S01]  /*1040*/  IMAD R27, R14, R27, R15 ;  /* 0x0000001b0e1b7224 */ /* 0x000fe200078e020f */
[----:B------:R-:W-:-:S04]  /*1050*/  LOP3.LUT R15, R19, UR21, RZ, 0x3c, !PT ;  /* 0x00000015130f7c12 */ /* 0x000fc8000f8e3cff */
[----:B------:R-:W-:Y:S01]  /*1060*/  ISETP.GT.U32.AND P2, PT, R22, R27, PT ;  /* 0x0000001b1600720c */ /* 0x000fe20003f44070 */
[----:B------:R-:W-:Y:S01]  /*1070*/  @!P5 IMAD.IADD R13, R13, 0x1, -R18 ;  /* 0x000000010d0dd824 */ /* 0x000fe200078e0a12 */
[----:B------:R-:W-:Y:S01]  /*1080*/  ISETP.GE.AND P4, PT, R15, RZ, PT ;  /* 0x000000ff0f00720c */ /* 0x000fe20003f86270 */
[----:B------:R-:W-:Y:S02]  /*1090*/  @!P3 IMAD.MOV R24, RZ, RZ, -R24 ;  /* 0x000000ffff18b224 */ /* 0x000fe400078e0a18 */
[----:B------:R-:W-:Y:S01]  /*10a0*/  @!P5 VIADD R12, R12, 0x1 ;  /* 0x000000010c0cd836 */ /* 0x000fe20000000000 */
[----:B------:R-:W-:Y:S02]  /*10b0*/  ISETP.GE.U32.AND P3, PT, R13, R22, PT ;  /* 0x000000160d00720c */ /* 0x000fe40003f66070 */
[----:B------:R-:W-:-:S04]  /*10c0*/  SEL R13, R16, R24, !P1 ;  /* 0x00000018100d7207 */ /* 0x000fc80004800000 */
[----:B------:R-:W-:Y:S01]  /*10d0*/  IADD3 R24, PT, PT, -R13, RZ, RZ ;  /* 0x000000ff0d187210 */ /* 0x000fe20007ffe1ff */
[----:B------:R-:W-:Y:S02]  /*10e0*/  @!P2 IMAD.IADD R27, R27, 0x1, -R18 ;  /* 0x000000011b1ba824 */ /* 0x000fe400078e0a12 */
[----:B------:R-:W-:Y:S02]  /*10f0*/  VIADD R13, R13, UR5 ;  /* 0x000000050d0d7c36 */ /* 0x000fe40008000000 */
[----:B------:R-:W-:Y:S01]  /*1100*/  IMAD R17, R24, UR21, R17 ;  /* 0x0000001518117c24 */ /* 0x000fe2000f8e0211 */
[----:B------:R-:W-:Y:S01]  /*1110*/  ISETP.GE.U32.AND P5, PT, R27, R22, PT ;  /* 0x000000161b00720c */ /* 0x000fe20003fa6070 */
[----:B------:R-:W-:Y:S01]  /*1120*/  @!P2 VIADD R14, R14, 0x1 ;  /* 0x000000010e0ea836 */ /* 0x000fe20000000000 */
[----:B------:R-:W-:Y:S01]  /*1130*/  @P3 IADD3 R12, PT, PT, R12, 0x1, RZ ;  /* 0x000000010c0c3810 */ /* 0x000fe20007ffe0ff */
[----:B------:R-:W-:Y:S01]  /*1140*/  VIADD R18, R17, UR6 ;  /* 0x0000000611127c36 */ /* 0x000fe20008000000 */
[----:B------:R-:W-:-:S02]  /*1150*/  LOP3.LUT R17, R23, UR21, RZ, 0x3c, !PT ;  /* 0x0000001517117c12 */ /* 0x000fc4000f8e3cff */
[----:B------:R-:W-:Y:S02]  /*1160*/  @!P4 IADD3 R12, PT, PT, -R12, RZ, RZ ;  /* 0x000000ff0c0cc210 */ /* 0x000fe40007ffe1ff */
[----:B------:R-:W-:Y:S02]  /*1170*/  ISETP.GE.AND P3, PT, R17, RZ, PT ;  /* 0x000000ff1100720c */ /* 0x000fe40003f66270 */
[----:B------:R-:W-:Y:S02]  /*1180*/  VIMNMX R15, PT, PT, R13, R18, !PT ;  /* 0x000000120d0f7248 */ /* 0x000fe40007fe0100 */
[----:B------:R-:W-:Y:S01]  /*1190*/  SEL R27, R16, R12, !P1 ;  /* 0x0000000c101b7207 */ /* 0x000fe20004800000 */
[----:B------:R-:W-:Y:S01]  /*11a0*/  @P5 VIADD R14, R14, 0x1 ;  /* 0x000000010e0e5836 */ /* 0x000fe20000000000 */
[----:B------:R-:W-:Y:S02]  /*11b0*/  ISETP.GE.AND P4, PT, R15, UR20, PT ;  /* 0x000000140f007c0c */ /* 0x000fe4000bf86270 */
[----:B------:R-:W-:Y:S01]  /*11c0*/  IADD3 R12, PT, PT, -R27, RZ, RZ ;  /* 0x000000ff1b0c7210 */ /* 0x000fe20007ffe1ff */
[----:B------:R-:W-:Y:S01]  /*11d0*/  IMAD.MOV.U32 R15, RZ, RZ, R14 ;  /* 0x000000ffff0f7224 */ /* 0x000fe200078e000e */
[----:B------:R-:W-:-:S03]  /*11e0*/  MOV R24, RZ ;  /* 0x000000ff00187202 */ /* 0x000fc60000000f00 */
[----:B------:R-:W-:Y:S02]  /*11f0*/  @!P3 IMAD.MOV R15, RZ, RZ, -R15 ;  /* 0x000000ffff0fb224 */ /* 0x000fe400078e0a0f */
[----:B------:R-:W-:Y:S01]  /*1200*/  IMAD R14, R12, UR21, R19 ;  /* 0x000000150c0e7c24 */ /* 0x000fe2000f8e0213 */
[----:B------:R0:W2:Y:S02]  /*1210*/  @!P0 LDG.E R24, desc[UR14][R20.64] ;  /* 0x0000000e14188981 */ /* 0x0000a4000c1e1900 */
[----:B------:R-:W-:Y:S02]  /*1220*/  SEL R15, R16, R15, !P1 ;  /* 0x0000000f100f7207 */ /* 0x000fe40004800000 */
[----:B------:R-:W1:Y:S01]  /*1230*/  @!P4 LDC.64 R16, c[0x0][0x380] ;  /* 0x0000e000ff10cb82 */ /* 0x000e620000000a00 */
[----:B------:R-:W-:Y:S02]  /*1240*/  @!P4 SHF.R.S32.HI R19, RZ, 0x1f, R18 ;  /* 0x0000001fff13c819 */ /* 0x000fe40000011412 */
[----:B------:R-:W-:-:S02]  /*1250*/  IMAD.MOV R12, RZ, RZ, -R15 ;  /* 0x000000ffff0c7224 */ /* 0x000fc400078e0a0f */
[----:B------:R-:W-:Y:S02]  /*1260*/  VIADD R27, R27, UR5 ;  /* 0x000000051b1b7c36 */ /* 0x000fe40008000000 */
[----:B------:R-:W-:Y:S02]  /*1270*/  IMAD R12, R12, UR21, R23 ;  /* 0x000000150c0c7c24 */ /* 0x000fe4000f8e0217 */
[----:B------:R-:W-:Y:S02]  /*1280*/  VIADD R14, R14, UR6 ;  /* 0x000000060e0e7c36 */ /* 0x000fe40008000000 */
[----:B------:R-:W-:Y:S01]  /*1290*/  VIADD R15, R15, UR5 ;  /* 0x000000050f0f7c36 */ /* 0x000fe20008000000 */
[----:B------:R-:W-:Y:S01]  /*12a0*/  IADD3 R12, PT, PT, R12, UR6, RZ ;  /* 0x000000060c0c7c10 */ /* 0x000fe2000fffe0ff */
[----:B------:R-:W-:Y:S01]  /*12b0*/  @!P4 IMAD.WIDE R18, R13, UR20, R18 ;  /* 0x000000140d12cc25 */ /* 0x000fe2000f8e0212 */
[----:B------:R-:W-:Y:S02]  /*12c0*/  VIMNMX R13, PT, PT, R27, R14, !PT ;  /* 0x0000000e1b0d7248 */ /* 0x000fe40007fe0100 */
[----:B------:R-:W-:-:S02]  /*12d0*/  VIMNMX R26, PT, PT, R15, R12, !PT ;  /* 0x0000000c0f1a7248 */ /* 0x000fc40007fe0100 */
[----:B------:R-:W-:Y:S02]  /*12e0*/  ISETP.GE.AND P0, PT, R13, UR20, PT ;  /* 0x000000140d007c0c */ /* 0x000fe4000bf06270 */
[----:B------:R-:W-:Y:S02]  /*12f0*/  ISETP.GE.AND P1, PT, R26, UR20, PT ;  /* 0x000000141a007c0c */ /* 0x000fe4000bf26270 */
[----:B-1----:R-:W-:-:S04]  /*1300*/  @!P4 LEA R16, P2, R18, R16, 0x2 ;  /* 0x000000101210c211 */ /* 0x002fc800078410ff */
[----:B------:R-:W-:-:S05]  /*1310*/  @!P4 LEA.HI.X R17, R18, R17, R19, 0x2, P2 ;  /* 0x000000111211c211 */ /* 0x000fca00010f1413 */
[----:B0-----:R-:W0:Y:S02]  /*1320*/  @!P0 LDC.64 R20, c[0x0][0x380] ;  /* 0x0000e000ff148b82 */ /* 0x001e240000000a00 */
[----:B------:R-:W-:-:S06]  /*1330*/  @!P1 SHF.R.S32.HI R13, RZ, 0x1f, R12 ;  /* 0x0000001fff0d9819 */ /* 0x000fcc000001140c */
[----:B------:R-:W1:Y:S01]  /*1340*/  @!P1 LDC.64 R18, c[0x0][0x380] ;  /* 0x0000e000ff129b82 */ /* 0x000e620000000a00 */
[----:B------:R-:W-:Y:S01]  /*1350*/  @!P1 IMAD.WIDE R12, R15, UR20, R12 ;  /* 0x000000140f0c9c25 */ /* 0x000fe2000f8e020c */
[----:B------:R-:W-:-:S03]  /*1360*/  @!P0 SHF.R.S32.HI R15, RZ, 0x1f, R14 ;  /* 0x0000001fff0f8819 */ /* 0x000fc6000001140e */
[----:B------:R-:W-:-:S03]  /*1370*/  @!P0 IMAD.WIDE R14, R27, UR20, R14 ;  /* 0x000000141b0e8c25 */ /* 0x000fc6000f8e020e */
[----:B0-----:R-:W-:-:S04]  /*1380*/  @!P0 LEA R20, P2, R14, R20, 0x2 ;  /* 0x000000140e148211 */ /* 0x001fc800078410ff */
[----:B------:R-:W-:Y:S01]  /*1390*/  @!P0 LEA.HI.X R21, R14, R21, R15, 0x2, P2 ;  /* 0x000000150e158211 */ /* 0x000fe200010f140f */
[----:B------:R-:W-:Y:S01]  /*13a0*/  HFMA2 R14, -RZ, RZ, 0, 0 ;  /* 0x00000000ff0e7431 */ /* 0x000fe200000001ff */
[----:B-1----:R-:W-:-:S04]  /*13b0*/  @!P1 LEA R18, P3, R12, R18, 0x2 ;  /* 0x000000120c129211 */ /* 0x002fc800078610ff */
[----:B------:R-:W-:Y:S02]  /*13c0*/  @!P1 LEA.HI.X R19, R12, R19, R13, 0x2, P3 ;  /* 0x000000130c139211 */ /* 0x000fe400018f140d */
[----:B------:R-:W-:-:S03]  /*13d0*/  CS2R R12, SRZ ;  /* 0x00000000000c7805 */ /* 0x000fc6000001ff00 */
[----:B------:R-:W3:Y:S04]  /*13e0*/  @!P1 LDG.E R14, desc[UR14][R18.64] ;  /* 0x0000000e120e9981 */ /* 0x000ee8000c1e1900 */
[----:B------:R-:W4:Y:S04]  /*13f0*/  @!P4 LDG.E R12, desc[UR14][R16.64] ;  /* 0x0000000e100cc981 */ /* 0x000f28000c1e1900 */
[----:B------:R-:W5:Y:S01]  /*1400*/  @!P0 LDG.E R13, desc[UR14][R20.64] ;  /* 0x0000000e140d8981 */ /* 0x000f62000c1e1900 */
[----:B------:R-:W0:Y:S01]  /*1410*/  S2UR UR9, SR_CgaCtaId ;  /* 0x00000000000979c3 */ /* 0x000e220000008800 */
[----:B------:R-:W-:-:S02]  /*1420*/  UMOV UR7, 0x400 ;  /* 0x0000040000077882 */ /* 0x000fc40000000000 */
[----:B0-----:R-:W-:-:S06]  /*1430*/  ULEA UR7, UR9, UR7, 0x18 ;  /* 0x0000000709077291 */ /* 0x001fcc000f8ec0ff */
[----:B------:R-:W-:-:S05]  /*1440*/  LEA R27, R25, UR7, 0x2 ;  /* 0x00000007191b7c11 */ /* 0x000fca000f8e10ff */
[----:B------:R-:W-:-:S04]  /*1450*/  IMAD R29, R0, 0x4, R27 ;  /* 0x00000004001d7824 */ /* 0x000fc800078e021b */
[----:B------:R-:W-:Y:S01]  /*1460*/  IMAD R26, R0, 0x4, R29 ;  /* 0x00000004001a7824 */ /* 0x000fe200078e021d */
[----:B------:R-:W-:-:S04]  /*1470*/  UIADD3 UR7, UPT, UPT, UR16, UR17, URZ ;  /* 0x0000001110077290 */ /* 0x000fc8000fffe0ff */
[C---:B------:R-:W-:Y:S01]  /*1480*/  LEA R15, R0.reuse, R26, 0x2 ;  /* 0x0000001a000f7211 */ /* 0x040fe200078e10ff */
[----:B------:R-:W-:Y:S01]  /*1490*/  UIMAD UR7, UR7, UR7, URZ ;  /* 0x00000007070772a4 */ /* 0x000fe2000f8e02ff */
[----:B------:R-:W-:-:S05]  /*14a0*/  IMAD.IADD R25, R0, 0x1, R23 ;  /* 0x0000000100197824 */ /* 0x000fca00078e0217 */
[----:B------:R-:W-:Y:S01]  /*14b0*/  ISETP.GE.U32.AND P0, PT, R25, UR7, PT ;  /* 0x0000000719007c0c */ /* 0x000fe2000bf06070 */
[----:B--2---:R2:W-:Y:S04]  /*14c0*/  STS [R27], R24 ;  /* 0x000000181b007388 */ /* 0x0045e80000000800 */
[----:B----4-:R2:W-:Y:S04]  /*14d0*/  STS [R29], R12 ;  /* 0x0000000c1d007388 */ /* 0x0105e80000000800 */
[----:B-----5:R2:W-:Y:S04]  /*14e0*/  STS [R26], R13 ;  /* 0x0000000d1a007388 */ /* 0x0205e80000000800 */
[----:B---3--:R2:W-:Y:S01]  /*14f0*/  STS [R15], R14 ;  /* 0x0000000e0f007388 */ /* 0x0085e20000000800 */
[----:B------:R-:W-:Y:S05]  /*1500*/  @!P0 BRA `(.L_x_10) ;  /* 0xfffffff400e48947 */ /* 0x000fea000383ffff */
.L_x_1:
[----:B------:R-:W-:Y:S05]  /*1510*/  BSYNC.RECONVERGENT B1 ;  /* 0x0000000000017941 */ /* 0x000fea0003800200 */
.L_x_0:
[----:B--2---:R-:W2:Y:S01]  /*1520*/  S2R R13, SR_TID.X ;  /* 0x00000000000d7919 */ /* 0x004ea20000002100 */
[----:B------:R-:W3:Y:S01]  /*1530*/  LDCU UR7, c[0x0][0x390] ;  /* 0x00007200ff0777ac */ /* 0x000ee20008000800 */
[----:B------:R-:W-:Y:S01]  /*1540*/  BSSY.RECONVERGENT B0, `(.L_x_11) ;  /* 0x000007b000007945 */ /* 0x000fe20003800200 */
[----:B------:R-:W4:Y:S01]  /*1550*/  S2R R10, SR_TID.Y ;  /* 0x00000000000a7919 */ /* 0x000f220000002200 */
[----:B---3--:R-:W-:Y:S01]  /*1560*/  UIADD3 UR13, UPT, UPT, -UR16, UR7, URZ ;  /* 0x00000007100d7290 */ /* 0x008fe2000fffe1ff */
[----:B--2---:R-:W-:Y:S01]  /*1570*/  VIADD R13, R13, UR5 ;  /* 0x000000050d0d7c36 */ /* 0x004fe20008000000 */
[----:B----4-:R-:W-:-:S04]  /*1580*/  IADD3 R10, PT, PT, R10, UR6, RZ ;  /* 0x000000060a0a7c10 */ /* 0x010fc8000fffe0ff */
[----:B------:R-:W-:Y:S01]  /*1590*/  VIMNMX R12, PT, PT, R13, R10, !PT ;  /* 0x0000000a0d0c7248 */ /* 0x000fe20007fe0100 */
[----:B------:R-:W-:Y:S03]  /*15a0*/  BAR.SYNC.DEFER_BLOCKING 0x0 ;  /* 0x0000000000007b1d */ /* 0x000fe60000010000 */
[----:B------:R-:W-:-:S13]  /*15b0*/  ISETP.GE.AND P0, PT, R12, UR13, PT ;  /* 0x0000000d0c007c0c */ /* 0x000fda000bf06270 */
[----:B------:R-:W-:Y:S05]  /*15c0*/  @P0 BRA `(.L_x_12) ;  /* 0x0000000400c80947 */ /* 0x000fea0003800000 */
[----:B------:R-:W2:Y:S01]  /*15d0*/  LDCU UR6, c[0x0][0x394] ;  /* 0x00007280ff0677ac */ /* 0x000ea20008000800 */
[----:B------:R-:W-:Y:S01]  /*15e0*/  IMAD.MOV.U32 R21, RZ, RZ, RZ ;  /* 0x000000ffff157224 */ /* 0x000fe200078e00ff */
[----:B--2---:R-:W-:-:S09]  /*15f0*/  UISETP.GE.AND UP3, UPT, UR6, URZ, UPT ;  /* 0x000000ff0600728c */ /* 0x004fd2000bf66270 */
[----:B------:R-:W-:Y:S05]  /*1600*/  BRA.U !UP3, `(.L_x_13) ;  /* 0x000000050b9c7547 */ /* 0x000fea000b800000 */
[----:B------:R-:W-:Y:S01]  /*1610*/  IMAD.MOV.U32 R21, RZ, RZ, RZ ;  /* 0x000000ffff157224 */ /* 0x000fe200078e00ff */
[----:B------:R-:W-:-:S06]  /*1620*/  UMOV UR6, UR10 ;  /* 0x0000000a00067c82 */ /* 0x000fcc0008000000 */
.L_x_18:
[----:B------:R-:W2:Y:S01]  /*1630*/  LDCU UR20, c[0x0][0x394] ;  /* 0x00007280ff1477ac */ /* 0x000ea20008000800 */
[----:B-1----:R-:W-:Y:S01]  /*1640*/  IADD3 R14, PT, PT, R4, UR6, RZ ;  /* 0x00000006040e7c10 */ /* 0x002fe2000fffe0ff */
[----:B------:R-:W-:Y:S02]  /*1650*/  UISETP.GE.U32.AND UP4, UPT, UR16, 0xf, UPT ;  /* 0x0000000f1000788c */ /* 0x000fe4000bf86070 */
[----:B------:R-:W-:Y:S01]  /*1660*/  UIADD3 UR12, UPT, UPT, UR16, UR17, URZ ;  /* 0x00000011100c7290 */ /* 0x000fe2000fffe0ff */
[----:B------:R-:W-:Y:S01]  /*1670*/  UMOV UR7, UR10 ;  /* 0x0000000a00077c82 */ /* 0x000fe20008000000 */
[----:B--2---:R-:W-:Y:S02]  /*1680*/  UISETP.NE.AND UP3, UPT, UR6, UR20, UPT ;  /* 0x000000140600728c */ /* 0x004fe4000bf65270 */
[----:B------:R-:W-:-:S03]  /*1690*/  UIADD3 UR6, UPT, UPT, UR6, 0x1, URZ ;  /* 0x0000000106067890 */ /* 0x000fc6000fffe0ff */
[----:B------:R-:W-:Y:S09]  /*16a0*/  BRA.U !UP4, `(.L_x_14) ;  /* 0x000000010ca07547 */ /* 0x000ff2000b800000 */
[----:B------:R-:W-:Y:S01]  /*16b0*/  IMAD R12, R14, UR8, R7 ;  /* 0x000000080e0c7c24 */ /* 0x000fe2000f8e0207 */
[----:B------:R-:W-:Y:S01]  /*16c0*/  UMOV UR9, UR11 ;  /* 0x0000000b00097c82 */ /* 0x000fe20008000000 */
[----:B------:R-:W-:-:S05]  /*16d0*/  UMOV UR7, UR10 ;  /* 0x0000000a00077c82 */ /* 0x000fca0008000000 */
.L_x_15:
[----:B------:R-:W1:Y:S01]  /*16e0*/  LDS R24, [R12+-0x20] ;  /* 0xffffe0000c187984 */ /* 0x000e620000000800 */
[----:B------:R-:W-:Y:S02]  /*16f0*/  UIADD3 UR9, UPT, UPT, UR9, 0x10, URZ ;  /* 0x0000001009097890 */ /* 0x000fe4000fffe0ff */
[----:B------:R-:W-:Y:S01]  /*1700*/  UIADD3 UR7, UPT, UPT, UR7, 0x10, URZ ;  /* 0x0000001007077890 */ /* 0x000fe2000fffe0ff */
[----:B------:R-:W2:Y:S01]  /*1710*/  LDS R23, [R12+-0x1c] ;  /* 0xffffe4000c177984 */ /* 0x000ea20000000800 */
[----:B------:R-:W-:-:S03]  /*1720*/  UISETP.NE.AND UP4, UPT, UR9, URZ, UPT ;  /* 0x000000ff0900728c */ /* 0x000fc6000bf85270 */
[----:B------:R-:W3:Y:S04]  /*1730*/  LDS R25, [R12+-0x18] ;  /* 0xffffe8000c197984 */ /* 0x000ee80000000800 */
[----:B------:R-:W4:Y:S04]  /*1740*/  LDS R22, [R12+-0x14] ;  /* 0xffffec000c167984 */ /* 0x000f280000000800 */
[----:B------:R-:W5:Y:S04]  /*1750*/  LDS R20, [R12+-0x10] ;  /* 0xfffff0000c147984 */ /* 0x000f680000000800 */
[----:B------:R-:W5:Y:S04]  /*1760*/  LDS R19, [R12+-0xc] ;  /* 0xfffff4000c137984 */ /* 0x000f680000000800 */
[----:B0-----:R-:W0:Y:S04]  /*1770*/  LDS R15, [R12+-0x8] ;  /* 0xfffff8000c0f7984 */ /* 0x001e280000000800 */
[----:B------:R-:W0:Y:S04]  /*1780*/  LDS R18, [R12+-0x4] ;  /* 0xfffffc000c127984 */ /* 0x000e280000000800 */
[----:B------:R-:W0:Y:S04]  /*1790*/  LDS R17, [R12] ;  /* 0x000000000c117984 */ /* 0x000e280000000800 */
[----:B------:R-:W0:Y:S01]  /*17a0*/  LDS R16, [R12+0x4] ;  /* 0x000004000c107984 */ /* 0x000e220000000800 */
[----:B-1----:R-:W-:-:S03]  /*17b0*/  FADD R24, R24, R21 ;  /* 0x0000001518187221 */ /* 0x002fc60000000000 */
[----:B------:R-:W1:Y:S01]  /*17c0*/  LDS R21, [R12+0x8] ;  /* 0x000008000c157984 */ /* 0x000e620000000800 */
[----:B--2---:R-:W-:-:S03]  /*17d0*/  FADD R24, R24, R23 ;  /* 0x0000001718187221 */ /* 0x004fc60000000000 */
[----:B------:R-:W2:Y:S01]  /*17e0*/  LDS R23, [R12+0xc] ;  /* 0x00000c000c177984 */ /* 0x000ea20000000800 */
[----:B---3--:R-:W-:-:S03]  /*17f0*/  FADD R25, R24, R25 ;  /* 0x0000001918197221 */ /* 0x008fc60000000000 */
[----:B------:R-:W3:Y:S01]  /*1800*/  LDS R24, [R12+0x10] ;  /* 0x000010000c187984 */ /* 0x000ee20000000800 */
[----:B----4-:R-:W-:-:S03]  /*1810*/  FADD R25, R25, R22 ;  /* 0x0000001619197221 */ /* 0x010fc60000000000 */
[----:B------:R-:W4:Y:S01]  /*1820*/  LDS R22, [R12+0x14] ;  /* 0x000014000c167984 */ /* 0x000f220000000800 */
[----:B-----5:R-:W-:-:S03]  /*1830*/  FADD R26, R25, R20 ;  /* 0x00000014191a7221 */ /* 0x020fc60000000000 */
[----:B------:R-:W5:Y:S01]  /*1840*/  LDS R20, [R12+0x18] ;  /* 0x000018000c147984 */ /* 0x000f620000000800 */
[----:B------:R-:W-:-:S03]  /*1850*/  FADD R26, R26, R19 ;  /* 0x000000131a1a7221 */ /* 0x000fc60000000000 */
[----:B------:R0:W5:Y:S02]  /*1860*/  LDS R19, [R12+0x1c] ;  /* 0x00001c000c137984 */ /* 0x0001640000000800 */
[----:B0-----:R-:W-:-:S04]  /*1870*/  FADD R15, R26, R15 ;  /* 0x0000000f1a0f7221 */ /* 0x001fc80000000000 */
[----:B------:R-:W-:Y:S01]  /*1880*/  FADD R18, R15, R18 ;  /* 0x000000120f127221 */ /* 0x000fe20000000000 */
[----:B------:R-:W-:-:S03]  /*1890*/  VIADD R12, R12, 0x40 ;  /* 0x000000400c0c7836 */ /* 0x000fc60000000000 */
[----:B------:R-:W-:-:S04]  /*18a0*/  FADD R17, R18, R17 ;  /* 0x0000001112117221 */ /* 0x000fc80000000000 */
[----:B------:R-:W-:-:S04]  /*18b0*/  FADD R16, R17, R16 ;  /* 0x0000001011107221 */ /* 0x000fc80000000000 */
[----:B-1----:R-:W-:-:S04]  /*18c0*/  FADD R16, R16, R21 ;  /* 0x0000001510107221 */ /* 0x002fc80000000000 */
[----:B--2---:R-:W-:-:S04]  /*18d0*/  FADD R23, R16, R23 ;  /* 0x0000001710177221 */ /* 0x004fc80000000000 */
[----:B---3--:R-:W-:-:S04]  /*18e0*/  FADD R23, R23, R24 ;  /* 0x0000001817177221 */ /* 0x008fc80000000000 */
[----:B----4-:R-:W-:-:S04]  /*18f0*/  FADD R23, R23, R22 ;  /* 0x0000001617177221 */ /* 0x010fc80000000000 */
[----:B-----5:R-:W-:-:S04]  /*1900*/  FADD R20, R23, R20 ;  /* 0x0000001417147221 */ /* 0x020fc80000000000 */
[----:B------:R-:W-:Y:S01]  /*1910*/  FADD R21, R20, R19 ;  /* 0x0000001314157221 */ /* 0x000fe20000000000 */
[----:B------:R-:W-:Y:S06]  /*1920*/  BRA.U UP4, `(.L_x_15) ;  /* 0xfffffffd046c7547 */ /* 0x000fec000b83ffff */
.L_x_14:
[----:B------:R-:W-:Y:S01]  /*1930*/  IMAD R14, R14, UR12, R6 ;  /* 0x0000000c0e0e7c24 */ /* 0x000fe2000f8e0206 */
[----:B------:R-:W-:Y:S06]  /*1940*/  BRA.U !UP0, `(.L_x_16) ;  /* 0x0000000108587547 */ /* 0x000fec000b800000 */
[----:B------:R-:W1:Y:S01]  /*1950*/  S2UR UR12, SR_CgaCtaId ;  /* 0x00000000000c79c3 */ /* 0x000e620000008800 */
[----:B------:R-:W-:Y:S01]  /*1960*/  UMOV UR9, 0x400 ;  /* 0x0000040000097882 */ /* 0x000fe20000000000 */
[----:B------:R-:W-:Y:S01]  /*1970*/  VIADD R12, R14, UR7 ;  /* 0x000000070e0c7c36 */ /* 0x000fe20008000000 */
[----:B------:R-:W-:Y:S02]  /*1980*/  UIADD3 UR7, UPT, UPT, UR7, 0x8, URZ ;  /* 0x0000000807077890 */ /* 0x000fe4000fffe0ff */
[----:B-1----:R-:W-:-:S06]  /*1990*/  ULEA UR9, UR12, UR9, 0x18 ;  /* 0x000000090c097291 */ /* 0x002fcc000f8ec0ff */
[----:B------:R-:W-:-:S05]  /*19a0*/  LEA R12, R12, UR9, 0x2 ;  /* 0x000000090c0c7c11 */ /* 0x000fca000f8e10ff */
[----:B------:R-:W1:Y:S04]  /*19b0*/  LDS R16, [R12] ;  /* 0x000000000c107984 */ /* 0x000e680000000800 */
[----:B0-----:R-:W0:Y:S04]  /*19c0*/  LDS R15, [R12+0x4] ;  /* 0x000004000c0f7984 */ /* 0x001e280000000800 */
[----:B------:R-:W2:Y:S04]  /*19d0*/  LDS R18, [R12+0x8] ;  /* 0x000008000c127984 */ /* 0x000ea80000000800 */
[----:B------:R-:W3:Y:S04]  /*19e0*/  LDS R20, [R12+0xc] ;  /* 0x00000c000c147984 */ /* 0x000ee80000000800 */
[----:B------:R-:W4:Y:S04]  /*19f0*/  LDS R22, [R12+0x10] ;  /* 0x000010000c167984 */ /* 0x000f280000000800 */
[----:B------:R-:W5:Y:S04]  /*1a00*/  LDS R24, [R12+0x14] ;  /* 0x000014000c187984 */ /* 0x000f680000000800 */
[----:B------:R-:W5:Y:S04]  /*1a10*/  LDS R26, [R12+0x18] ;  /* 0x000018000c1a7984 */ /* 0x000f680000000800 */
[----:B------:R-:W5:Y:S01]  /*1a20*/  LDS R28, [R12+0x1c] ;  /* 0x00001c000c1c7984 */ /* 0x000f620000000800 */
[----:B-1----:R-:W-:-:S04]  /*1a30*/  FADD R16, R21, R16 ;  /* 0x0000001015107221 */ /* 0x002fc80000000000 */
[----:B0-----:R-:W-:-:S04]  /*1a40*/  FADD R15, R16, R15 ;  /* 0x0000000f100f7221 */ /* 0x001fc80000000000 */
[----:B--2---:R-:W-:-:S04]  /*1a50*/  FADD R15, R15, R18 ;  /* 0x000000120f0f7221 */ /* 0x004fc80000000000 */
[----:B---3--:R-:W-:-:S04]  /*1a60*/  FADD R15, R15, R20 ;  /* 0x000000140f0f7221 */ /* 0x008fc80000000000 */
[----:B----4-:R-:W-:-:S04]  /*1a70*/  FADD R15, R15, R22 ;  /* 0x000000160f0f7221 */ /* 0x010fc80000000000 */
[----:B-----5:R-:W-:-:S04]  /*1a80*/  FADD R15, R15, R24 ;  /* 0x000000180f0f7221 */ /* 0x020fc80000000000 */
[----:B------:R-:W-:-:S04]  /*1a90*/  FADD R15, R15, R26 ;  /* 0x0000001a0f0f7221 */ /* 0x000fc80000000000 */
[----:B------:R-:W-:-:S07]  /*1aa0*/  FADD R21, R15, R28 ;  /* 0x0000001c0f157221 */ /* 0x000fce0000000000 */
.L_x_16:
[----:B------:R-:W-:Y:S05]  /*1ab0*/  BRA.U !UP1, `(.L_x_17) ;  /* 0x0000000109387547 */ /* 0x000fea000b800000 */
[----:B------:R-:W1:Y:S01]  /*1ac0*/  S2UR UR12, SR_CgaCtaId ;  /* 0x00000000000c79c3 */ /* 0x000e620000008800 */
[----:B------:R-:W-:Y:S01]  /*1ad0*/  UMOV UR9, 0x400 ;  /* 0x0000040000097882 */ /* 0x000fe20000000000 */
[----:B------:R-:W-:Y:S01]  /*1ae0*/  IADD3 R12, PT, PT, R14, UR7, RZ ;  /* 0x000000070e0c7c10 */ /* 0x000fe2000fffe0ff */
[----:B------:R-:W-:Y:S02]  /*1af0*/  UIADD3 UR7, UPT, UPT, UR7, 0x4, URZ ;  /* 0x0000000407077890 */ /* 0x000fe4000fffe0ff */
[----:B-1----:R-:W-:-:S06]  /*1b00*/  ULEA UR9, UR12, UR9, 0x18 ;  /* 0x000000090c097291 */ /* 0x002fcc000f8ec0ff */
[----:B------:R-:W-:-:S05]  /*1b10*/  LEA R12, R12, UR9, 0x2 ;  /* 0x000000090c0c7c11 */ /* 0x000fca000f8e10ff */
[----:B------:R-:W1:Y:S04]  /*1b20*/  LDS R16, [R12] ;  /* 0x000000000c107984 */ /* 0x000e680000000800 */
[----:B0-----:R-:W0:Y:S04]  /*1b30*/  LDS R15, [R12+0x4] ;  /* 0x000004000c0f7984 */ /* 0x001e280000000800 */
[----:B------:R-:W2:Y:S04]  /*1b40*/  LDS R18, [R12+0x8] ;  /* 0x000008000c127984 */ /* 0x000ea80000000800 */
[----:B------:R-:W3:Y:S01]  /*1b50*/  LDS R20, [R12+0xc] ;  /* 0x00000c000c147984 */ /* 0x000ee20000000800 */
[----:B-1----:R-:W-:-:S04]  /*1b60*/  FADD R16, R21, R16 ;  /* 0x0000001015107221 */ /* 0x002fc80000000000 */
[----:B0-----:R-:W-:-:S04]  /*1b70*/  FADD R15, R16, R15 ;  /* 0x0000000f100f7221 */ /* 0x001fc80000000000 */
[----:B--2---:R-:W-:-:S04]  /*1b80*/  FADD R15, R15, R18 ;  /* 0x000000120f0f7221 */ /* 0x004fc80000000000 */
[----:B---3--:R-:W-:-:S07]  /*1b90*/  FADD R21, R15, R20 ;  /* 0x000000140f157221 */ /* 0x008fce0000000000 */
.L_x_17:
[----:B------:R-:W1:Y:S01]  /*1ba0*/  S2UR UR12, SR_CgaCtaId ;  /* 0x00000000000c79c3 */ /* 0x000e620000008800 */
[----:B------:R-:W-:Y:S01]  /*1bb0*/  ULOP3.LUT UP4, URZ, UR20, 0x1, URZ, 0xc0, !UPT ;  /* 0x0000000114ff7892 */ /* 0x000fe2000f88c0ff */
[----:B------:R-:W-:Y:S01]  /*1bc0*/  VIADD R14, R14, UR7 ;  /* 0x000000070e0e7c36 */ /* 0x000fe20008000000 */
[----:B------:R-:W-:-:S04]  /*1bd0*/  UMOV UR9, 0x400 ;  /* 0x0000040000097882 */ /* 0x000fc80000000000 */
[----:B------:R-:W-:Y:S01]  /*1be0*/  PLOP3.LUT P0, PT, PT, PT, UP4, 0x80, 0x8 ;  /* 0x000000000008781c */ /* 0x000fe20003f0f048 */
[----:B-1----:R-:W-:-:S06]  /*1bf0*/  ULEA UR9, UR12, UR9, 0x18 ;  /* 0x000000090c097291 */ /* 0x002fcc000f8ec0ff */
[----:B------:R-:W-:-:S05]  /*1c00*/  LEA R16, R14, UR9, 0x2 ;  /* 0x000000090e107c11 */ /* 0x000fca000f8e10ff */
[----:B------:R-:W1:Y:S04]  /*1c10*/  LDS R12, [R16] ;  /* 0x00000000100c7984 */ /* 0x000e680000000800 */
[----:B------:R-:W2:Y:S04]  /*1c20*/  @P0 LDS R14, [R16+0x4] ;  /* 0x00000400100e0984 */ /* 0x000ea80000000800 */
[----:B0-----:R-:W0:Y:S01]  /*1c30*/  @P0 LDS R15, [R16+0x8] ;  /* 0x00000800100f0984 */ /* 0x001e220000000800 */
[----:B-1----:R-:W-:-:S04]  /*1c40*/  FADD R21, R12, R21 ;  /* 0x000000150c157221 */ /* 0x002fc80000000000 */
[----:B--2---:R-:W-:-:S04]  /*1c50*/  @P0 FADD R14, R21, R14 ;  /* 0x0000000e150e0221 */ /* 0x004fc80000000000 */
[----:B0-----:R-:W-:Y:S01]  /*1c60*/  @P0 FADD R21, R14, R15 ;  /* 0x0000000f0e150221 */ /* 0x001fe20000000000 */
[----:B------:R-:W-:Y:S06]  /*1c70*/  BRA.U UP3, `(.L_x_18) ;  /* 0xfffffff9036c7547 */ /* 0x000fec000b83ffff */
.L_x_13:
[----:B------:R-:W2:Y:S01]  /*1c80*/  LDCU.64 UR6, c[0x0][0x388] ;  /* 0x00007100ff0677ac */ /* 0x000ea20008000a00 */
[----:B------:R-:W-:-:S03]  /*1c90*/  IMAD.WIDE.U32 R12, R13, UR13, RZ ;  /* 0x0000000d0d0c7c25 */ /* 0x000fc6000f8e00ff */
[----:B-1----:R-:W-:-:S04]  /*1ca0*/  IADD3 R14, P0, PT, R12, R10, RZ ;  /* 0x0000000a0c0e7210 */ /* 0x002fc80007f1e0ff */
[----:B------:R-:W-:Y:S02]  /*1cb0*/  LEA.HI.X.SX32 R13, R10, R13, 0x1, P0 ;  /* 0x0000000d0a0d7211 */ /* 0x000fe400000f0eff */
[----:B--2---:R-:W-:-:S04]  /*1cc0*/  LEA R12, P0, R14, UR6, 0x2 ;  /* 0x000000060e0c7c11 */ /* 0x004fc8000f8010ff */
[----:B------:R-:W-:-:S05]  /*1cd0*/  LEA.HI.X R13, R14, UR7, R13, 0x2, P0 ;  /* 0x000000070e0d7c11 */ /* 0x000fca00080f140d */
[----:B------:R2:W-:Y:S04]  /*1ce0*/  STG.E desc[UR14][R12.64], R21 ;  /* 0x000000150c007986 */ /* 0x0005e8000c10190e */
.L_x_12:
[----:B------:R-:W-:Y:S05]  /*1cf0*/  BSYNC.RECONVERGENT B0 ;  /* 0x0000000000007941 */ /* 0x000fea0003800200 */
.L_x_11:
[----:B------:R-:W-:Y:S06]  /*1d00*/  BAR.SYNC.DEFER_BLOCKING 0x0 ;  /* 0x0000000000007b1d */ /* 0x000fec0000010000 */
[----:B------:R-:W-:Y:S05]  /*1d10*/  BRA.U UP2, `(.L_x_19) ;  /* 0xffffffe502b87547 */ /* 0x000fea000b83ffff */
[----:B------:R-:W-:Y:S05]  /*1d20*/  EXIT ;  /* 0x000000000000794d */ /* 0x000fea0003800000 */
.L_x_20:
[----:B------:R-:W-:-:S00]  /*1d30*/  BRA `(.L_x_20) ;  /* 0xfffffffc00fc7947 */ /* 0x000fc0000383ffff */
[----:B------:R-:W-:-:S00]  /*1d40*/  NOP ;  /* 0x0000000000007918 */ /* 0x000fc00000000000 */
        /* <DEDUP_REMOVED lines=11> */
.L_x_64:


//--------------------- .text._Z8kernel_CPKfPfiii --------------------------
	.section	.text._Z8kernel_CPKfPfiii,"ax",@progbits
	.align	128
        .global         _Z8kernel_CPKfPfiii
        .type           _Z8kernel_CPKfPfiii,@function
        .size           _Z8kernel_CPKfPfiii,(.L_x_65 - _Z8kernel_CPKfPfiii)
        .other          _Z8kernel_CPKfPfiii,@"STO_CUDA_ENTRY STV_DEFAULT"
_Z8kernel_CPKfPfiii:
.text._Z8kernel_CPKfPfiii:
        /* <DEDUP_REMOVED lines=48> */
[----:B------:R-:W-:Y:S01]  /*0300*/  IMAD R5, R0, R2, R5 ;  /* 0x0000000200057224 */ /* 0x000fe200078e0205 */
[----:B0-----:R-:W-:-:S04]  /*0310*/  UIMAD UR5, UR17, UR5, URZ ;  /* 0x00000005110572a4 */ /* 0x001fc8000f8e02ff */
        /* <DEDUP_REMOVED lines=12> */
[----:B------:R-:W-:Y:S01]  /*03e0*/  LOP3.LUT R8, R2, 0x3, RZ, 0xc0, !PT ;  /* 0x0000000302087812 */ /* 0x000fe200078ec0ff */
[----:B----4-:R-:W-:-:S07]  /*03f0*/  IMAD.IADD R11, R0, 0x1, R3 ;  /* 0x00000001000b7824 */ /* 0x010fce00078e0203 */
.L_x_40:
[----:B0-----:R-:W0:Y:S01]  /*0400*/  S2R R25, SR_TID.X ;  /* 0x0000000000197919 */ /* 0x001e220000002100 */
[----:B------:R-:W-:Y:S01]  /*0410*/  UIADD3 UR21, UPT, UPT, UR16, UR17, URZ ;  /* 0x0000001110157290 */ /* 0x000fe2000fffe0ff */
[----:B------:R-:W-:Y:S01]  /*0420*/  BSSY.RECONVERGENT B1, `(.L_x_21) ;  /* 0x000010f000017945 */ /* 0x000fe20003800200 */
[----:B-1----:R-:W1:Y:S01]  /*0430*/  LDCU UR7, c[0x0][0x398] ;  /* 0x00007300ff0777ac */ /* 0x002e620008000800 */
[----:B------:R-:W0:Y:S01]  /*0440*/  S2R R10, SR_TID.Y ;  /* 0x00000000000a7919 */ /* 0x000e220000002200 */
        /* <DEDUP_REMOVED lines=53> */
.L_x_26:
[----:B------:R-:W-:Y:S05]  /*07a0*/  BSYNC.RECONVERGENT B2 ;  /* 0x0000000000027941 */ /* 0x000fea0003800200 */
.L_x_25:
        /* <DEDUP_REMOVED lines=31> */
.L_x_28:
[----:B------:R-:W-:Y:S05]  /*09a0*/  BSYNC.RECONVERGENT B2 ;  /* 0x0000000000027941 */ /* 0x000fea0003800200 */
.L_x_27:
        /* <DEDUP_REMOVED lines=32> */
.L_x_30:
[----:B------:R-:W-:Y:S05]  /*0bb0*/  BSYNC.RECONVERGENT B2 ;  /* 0x0000000000027941 */ /* 0x000fea0003800200 */
.L_x_29:
[----:B-----5:R1:W-:Y:S01]  /*0bc0*/  STS [R19], R14 ;  /* 0x0000000e13007388 */ /* 0x0203e20000000800 */
[----:B------:R-:W-:-:S07]  /*0bd0*/  IMAD.IADD R25, R0, 0x1, R11 ;  /* 0x0000000100197824 */ /* 0x000fce00078e020b */
.L_x_24:
[----:B------:R-:W-:Y:S05]  /*0be0*/  BSYNC.RECONVERGENT B0 ;  /* 0x0000000000007941 */ /* 0x000fea0003800200 */
.L_x_23:
        /* <DEDUP_REMOVED lines=11> */
.L_x_31:
        /* <DEDUP_REMOVED lines=135> */
.L_x_22:
[----:B------:R-:W-:Y:S05]  /*1510*/  BSYNC.RECONVERGENT B1 ;  /* 0x0000000000017941 */ /* 0x000fea0003800200 */
.L_x_21:
[----:B--2---:R-:W2:Y:S01]  /*1520*/  S2R R13, SR_TID.Y ;  /* 0x00000000000d7919 */ /* 0x004ea20000002200 */
[----:B------:R-:W3:Y:S01]  /*1530*/  LDCU UR7, c[0x0][0x390] ;  /* 0x00007200ff0777ac */ /* 0x000ee20008000800 */
[----:B------:R-:W-:Y:S01]  /*1540*/  BSSY.RECONVERGENT B0, `(.L_x_32) ;  /* 0x000007b000007945 */ /* 0x000fe20003800200 */
[----:B------:R-:W4:Y:S01]  /*1550*/  S2R R10, SR_TID.X ;  /* 0x00000000000a7919 */ /* 0x000f220000002100 */
        /* <DEDUP_REMOVED lines=13> */
.L_x_39:
        /* <DEDUP_REMOVED lines=11> */
.L_x_36:
        /* <DEDUP_REMOVED lines=37> */
.L_x_35:
        /* <DEDUP_REMOVED lines=24> */
.L_x_37:
        /* <DEDUP_REMOVED lines=15> */
.L_x_38:
        /* <DEDUP_REMOVED lines=14> */
.L_x_34:
[----:B------:R-:W2:Y:S01]  /*1c80*/  LDCU.64 UR6, c[0x0][0x388] ;  /* 0x00007100ff0677ac */ /* 0x000ea20008000a00 */
[----:B------:R-:W-:-:S03]  /*1c90*/  IMAD.WIDE.U32 R12, R13, UR13, RZ ;  /* 0x0000000d0d0c7c25 */ /* 0x000fc6000f8e00ff */
[----:B-1----:R-:W-:-:S04]  /*1ca0*/  IADD3 R14, P0, PT, R12, R10, RZ ;  /* 0x0000000a0c0e7210 */ /* 0x002fc80007f1e0ff */
[----:B------:R-:W-:Y:S02]  /*1cb0*/  LEA.HI.X.SX32 R13, R10, R13, 0x1, P0 ;  /* 0x0000000d0a0d7211 */ /* 0x000fe400000f0eff */
[----:B--2---:R-:W-:-:S04]  /*1cc0*/  LEA R12, P0, R14, UR6, 0x2 ;  /* 0x000000060e0c7c11 */ /* 0x004fc8000f8010ff */
[----:B------:R-:W-:-:S05]  /*1cd0*/  LEA.HI.X R13, R14, UR7, R13, 0x2, P0 ;  /* 0x000000070e0d7c11 */ /* 0x000fca00080f140d */
[----:B------:R2:W-:Y:S04]  /*1ce0*/  STG.E desc[UR14][R12.64], R21 ;  /* 0x000000150c007986 */ /* 0x0005e8000c10190e */
.L_x_33:
[----:B------:R-:W-:Y:S05]  /*1cf0*/  BSYNC.RECONVERGENT B0 ;  /* 0x0000000000007941 */ /* 0x000fea0003800200 */
.L_x_32:
[----:B------:R-:W-:Y:S06]  /*1d00*/  BAR.SYNC.DEFER_BLOCKING 0x0 ;  /* 0x0000000000007b1d */ /* 0x000fec0000010000 */
[----:B------:R-:W-:Y:S05]  /*1d10*/  BRA.U UP2, `(.L_x_40) ;  /* 0xffffffe502b87547 */ /* 0x000fea000b83ffff */
[----:B------:R-:W-:Y:S05]  /*1d20*/  EXIT ;  /* 0x000000000000794d */ /* 0x000fea0003800000 */
.L_x_41:
        /* <DEDUP_REMOVED lines=13> */
.L_x_65:


//--------------------- .text._Z8kernel_BPKfPfiii --------------------------
	.section	.text._Z8kernel_BPKfPfiii,"ax",@progbits
	.align	128
        .global         _Z8kernel_BPKfPfiii
        .type           _Z8kernel_BPKfPfiii,@function
        .size           _Z8kernel_BPKfPfiii,(.L_x_66 - _Z8kernel_BPKfPfiii)
        .other          _Z8kernel_BPKfPfiii,@"STO_CUDA_ENTRY STV_DEFAULT"
_Z8kernel_BPKfPfiii:
.text._Z8kernel_BPKfPfiii:
[----:B------:R-:W-:Y:S08]  /*0000*/  LDC R1, c[0x0][0x37c] ;  /* 0x0000df00ff017b82 */ /* 0x000ff00000000800 */
[----:B------:R-:W0:Y:S01]  /*0010*/  LDC R8, c[0x0][0x398] ;  /* 0x0000e600ff087b82 */ /* 0x000e220000000800 */
[----:B------:R-:W1:Y:S07]  /*0020*/  S2R R4, SR_TID.X ;  /* 0x0000000000047919 */ /* 0x000e6e0000002100 */
[----:B------:R-:W2:Y:S01]  /*0030*/  S2UR UR4, SR_CTAID.Y ;  /* 0x00000000000479c3 */ /* 0x000ea20000002600 */
[----:B0-----:R-:W-:-:S13]  /*0040*/  ISETP.GE.AND P0, PT, R8, 0x1, PT ;  /* 0x000000010800780c */ /* 0x001fda0003f06270 */
[----:B-12---:R-:W-:Y:S05]  /*0050*/  @!P0 EXIT ;  /* 0x000000000000894d */ /* 0x006fea0003800000 */
[----:B------:R-:W0:Y:S01]  /*0060*/  LDC.64 R18, c[0x0][0x390] ;  /* 0x0000e400ff127b82 */ /* 0x000e220000000a00 */
[----:B------:R-:W1:Y:S01]  /*0070*/  S2R R0, SR_CTAID.X ;  /* 0x0000000000007919 */ /* 0x000e620000002500 */
[----:B------:R-:W2:Y:S01]  /*0080*/  LDCU.64 UR6, c[0x0][0x358] ;  /* 0x00006b00ff0677ac */ /* 0x000ea20008000a00 */
[----:B------:R-:W3:Y:S05]  /*0090*/  S2R R3, SR_TID.Y ;  /* 0x0000000000037919 */ /* 0x000eea0000002200 */
[----:B------:R-:W4:Y:S01]  /*00a0*/  LDC R7, c[0x0][0x364] ;  /* 0x0000d900ff077b82 */ /* 0x000f220000000800 */
[----:B------:R-:W0:Y:S07]  /*00b0*/  LDCU UR5, c[0x0][0x360] ;  /* 0x00006c00ff0577ac */ /* 0x000e2e0008000800 */
[----:B------:R-:W1:Y:S01]  /*00c0*/  LDC R5, c[0x0][0x370] ;  /* 0x0000dc00ff057b82 */ /* 0x000e620000000800 */
[C---:B0-----:R-:W-:Y:S01]  /*00d0*/  ISETP.GT.AND P0, PT, R19.reuse, -0x1, PT ;  /* 0xffffffff1300780c */ /* 0x041fe20003f04270 */
[----:B------:R-:W-:-:S04]  /*00e0*/  IMAD.SHL.U32 R23, R19, 0x2, RZ ;  /* 0x0000000213177824 */ /* 0x000fc800078e00ff */
[----:B------:R-:W-:Y:S02]  /*00f0*/  IMAD.IADD R2, R18, 0x1, -R23 ;  /* 0x0000000112027824 */ /* 0x000fe400078e0a17 */
[----:B----4-:R-:W-:-:S04]  /*0100*/  IMAD R4, R7, UR4, R4 ;  /* 0x0000000407047c24 */ /* 0x010fc8000f8e0204 */
[----:B------:R-:W-:Y:S02]  /*0110*/  IMAD.WIDE.U32 R10, R2, R4, RZ ;  /* 0x00000004020a7225 */ /* 0x000fe400078e00ff */
[----:B--23--:R-:W-:Y:S05]  /*0120*/  @P0 BRA `(.L_x_42) ;  /* 0x0000000400200947 */ /* 0x00cfea0003800000 */
[C---:B------:R-:W-:Y:S01]  /*0130*/  ISETP.GE.U32.AND P1, PT, R8.reuse, 0x4, PT ;  /* 0x000000040800780c */ /* 0x040fe20003f26070 */
[----:B------:R-:W-:Y:S01]  /*0140*/  HFMA2 R7, -RZ, RZ, 0, 0 ;  /* 0x00000000ff077431 */ /* 0x000fe200000001ff */
[----:B------:R-:W-:-:S04]  /*0150*/  LOP3.LUT R6, R8, 0x3, RZ, 0xc0, !PT ;  /* 0x0000000308067812 */ /* 0x000fc800078ec0ff */
[----:B------:R-:W-:-:S07]  /*0160*/  ISETP.NE.AND P0, PT, R6, RZ, PT ;  /* 0x000000ff0600720c */ /* 0x000fce0003f05270 */
[----:B------:R-:W-:Y:S06]  /*0170*/  @!P1 BRA `(.L_x_43) ;  /* 0x0000000000c49947 */ /* 0x000fec0003800000 */
[----:B------:R-:W-:Y:S01]  /*0180*/  LOP3.LUT R7, R8, 0x7ffffffc, RZ, 0xc0, !PT ;  /* 0x7ffffffc08077812 */ /* 0x000fe200078ec0ff */
[C---:B-1----:R-:W-:Y:S02]  /*0190*/  IMAD.IADD R12, R0.reuse, 0x1, R5 ;  /* 0x00000001000c7824 */ /* 0x042fe400078e0205 */
[--C-:B------:R-:W-:Y:S01]  /*01a0*/  IMAD R14, R5, 0x2, R0.reuse ;  /* 0x00000002050e7824 */ /* 0x100fe200078e0200 */
[----:B------:R-:W-:Y:S01]  /*01b0*/  IADD3 R20, PT, PT, -R7, RZ, RZ ;  /* 0x000000ff07147210 */ /* 0x000fe20007ffe1ff */
[C---:B------:R-:W-:Y:S02]  /*01c0*/  IMAD R16, R5.reuse, 0x3, R0 ;  /* 0x0000000305107824 */ /* 0x040fe400078e0200 */
[----:B------:R-:W-:Y:S02]  /*01d0*/  IMAD R8, R5, UR5, RZ ;  /* 0x0000000505087c24 */ /* 0x000fe4000f8e02ff */
[--C-:B------:R-:W-:Y:S02]  /*01e0*/  IMAD R25, R0, UR5, R3.reuse ;  /* 0x0000000500197c24 */ /* 0x100fe4000f8e0203 */
[----:B------:R-:W-:-:S02]  /*01f0*/  IMAD R9, R12, UR5, R3 ;  /* 0x000000050c097c24 */ /* 0x000fc4000f8e0203 */
[--C-:B------:R-:W-:Y:S02]  /*0200*/  IMAD R21, R14, UR5, R3.reuse ;  /* 0x000000050e157c24 */ /* 0x100fe4000f8e0203 */
[----:B------:R-:W-:-:S07]  /*0210*/  IMAD R23, R16, UR5, R3 ;  /* 0x0000000510177c24 */ /* 0x000fce000f8e0203 */
.L_x_44:
[----:B------:R-:W-:Y:S01]  /*0220*/  VIMNMX R13, PT, PT, R4, R25, !PT ;  /* 0x00000019040d7248 */ /* 0x000fe20007fe0100 */
[----:B------:R-:W-:Y:S01]  /*0230*/  VIADD R20, R20, 0x4 ;  /* 0x0000000414147836 */ /* 0x000fe20000000000 */
[C---:B------:R-:W-:Y:S02]  /*0240*/  VIMNMX R17, PT, PT, R4.reuse, R23, !PT ;  /* 0x0000001704117248 */ /* 0x040fe40007fe0100 */
[-C--:B------:R-:W-:Y:S02]  /*0250*/  ISETP.GE.AND P4, PT, R13, R2.reuse, PT ;  /* 0x000000020d00720c */ /* 0x080fe40003f86270 */
[----:B------:R-:W-:Y:S02]  /*0260*/  VIMNMX R13, PT, PT, R4, R9, !PT ;  /* 0x00000009040d7248 */ /* 0x000fe40007fe0100 */
[-C--:B------:R-:W-:Y:S02]  /*0270*/  ISETP.GE.AND P1, PT, R17, R2.reuse, PT ;  /* 0x000000021100720c */ /* 0x080fe40003f26270 */
[----:B------:R-:W-:-:S02]  /*0280*/  ISETP.GE.AND P3, PT, R13, R2, PT ;  /* 0x000000020d00720c */ /* 0x000fc40003f66270 */
[----:B------:R-:W-:-:S04]  /*0290*/  VIMNMX R13, PT, PT, R4, R21, !PT ;  /* 0x00000015040d7248 */ /* 0x000fc80007fe0100 */
[----:B------:R-:W-:Y:S01]  /*02a0*/  ISETP.GE.AND P2, PT, R13, R2, PT ;  /* 0x000000020d00720c */ /* 0x000fe20003f46270 */
[----:B------:R-:W0:Y:S01]  /*02b0*/  @!P4 LDC.64 R14, c[0x0][0x388] ;  /* 0x0000e200ff0ecb82 */ /* 0x000e220000000a00 */
[----:B------:R-:W-:-:S04]  /*02c0*/  @!P4 IADD3 R16, P5, PT, R10, R25, RZ ;  /* 0x000000190a10c210 */ /* 0x000fc80007fbe0ff */
[----:B------:R-:W-:Y:S01]  /*02d0*/  @!P4 LEA.HI.X.SX32 R17, R25, R11, 0x1, P5 ;  /* 0x0000000b1911c211 */ /* 0x000fe200028f0eff */
[----:B------:R-:W-:Y:S02]  /*02e0*/  IMAD R25, R8, 0x4, R25 ;  /* 0x0000000408197824 */ /* 0x000fe400078e0219 */
[----:B------:R-:W1:Y:S08]  /*02f0*/  @!P3 LDC.64 R12, c[0x0][0x388] ;  /* 0x0000e200ff0cbb82 */ /* 0x000e700000000a00 */
[----:B------:R-:W2:Y:S01]  /*0300*/  @!P2 LDC.64 R18, c[0x0][0x388] ;  /* 0x0000e200ff12ab82 */ /* 0x000ea20000000a00 */
[----:B0-----:R-:W-:-:S04]  /*0310*/  @!P4 LEA R14, P5, R16, R14, 0x2 ;  /* 0x0000000e100ec211 */ /* 0x001fc800078a10ff */
[----:B------:R-:W-:-:S03]  /*0320*/  @!P4 LEA.HI.X R15, R16, R15, R17, 0x2, P5 ;  /* 0x0000000f100fc211 */ /* 0x000fc600028f1411 */
[----:B------:R-:W0:Y:S01]  /*0330*/  @!P1 LDC.64 R16, c[0x0][0x388] ;  /* 0x0000e200ff109b82 */ /* 0x000e220000000a00 */
[----:B------:R-:W-:Y:S01]  /*0340*/  @!P3 IADD3 R22, P5, PT, R10, R9, RZ ;  /* 0x000000090a16b210 */ /* 0x000fe20007fbe0ff */
[----:B------:R3:W-:Y:S03]  /*0350*/  @!P4 STG.E desc[UR6][R14.64], RZ ;  /* 0x000000ff0e00c986 */ /* 0x0007e6000c101906 */
[----:B-1----:R-:W-:Y:S02]  /*0360*/  @!P3 LEA R12, P6, R22, R12, 0x2 ;  /* 0x0000000c160cb211 */ /* 0x002fe400078c10ff */
[----:B------:R-:W-:Y:S02]  /*0370*/  @!P3 LEA.HI.X.SX32 R24, R9, R11, 0x1, P5 ;  /* 0x0000000b0918b211 */ /* 0x000fe400028f0eff */
[----:B------:R-:W-:Y:S02]  /*0380*/  LEA R9, R8, R9, 0x2 ;  /* 0x0000000908097211 */ /* 0x000fe400078e10ff */
[----:B------:R-:W-:-:S02]  /*0390*/  @!P3 LEA.HI.X R13, R22, R13, R24, 0x2, P6 ;  /* 0x0000000d160db211 */ /* 0x000fc400030f1418 */
[----:B------:R-:W-:-:S03]  /*03a0*/  @!P2 IADD3 R22, P5, PT, R10, R21, RZ ;  /* 0x000000150a16a210 */ /* 0x000fc60007fbe0ff */
[----:B------:R3:W-:Y:S01]  /*03b0*/  @!P3 STG.E desc[UR6][R12.64], RZ ;  /* 0x000000ff0c00b986 */ /* 0x0007e2000c101906 */
[----:B--2---:R-:W-:Y:S02]  /*03c0*/  @!P2 LEA R18, P6, R22, R18, 0x2 ;  /* 0x000000121612a211 */ /* 0x004fe400078c10ff */
[----:B------:R-:W-:Y:S01]  /*03d0*/  @!P2 LEA.HI.X.SX32 R24, R21, R11, 0x1, P5 ;  /* 0x0000000b1518a211 */ /* 0x000fe200028f0eff */
[----:B------:R-:W-:-:S03]  /*03e0*/  IMAD R21, R8, 0x4, R21 ;  /* 0x0000000408157824 */ /* 0x000fc600078e0215 */
[----:B------:R-:W-:Y:S02]  /*03f0*/  @!P2 LEA.HI.X R19, R22, R19, R24, 0x2, P6 ;  /* 0x000000131613a211 */ /* 0x000fe400030f1418 */
[----:B------:R-:W-:-:S03]  /*0400*/  @!P1 IADD3 R22, P5, PT, R10, R23, RZ ;  /* 0x000000170a169210 */ /* 0x000fc60007fbe0ff */
[----:B------:R3:W-:Y:S01]  /*0410*/  @!P2 STG.E desc[UR6][R18.64], RZ ;  /* 0x000000ff1200a986 */ /* 0x0007e2000c101906 */
[----:B0-----:R-:W-:Y:S02]  /*0420*/  @!P1 LEA R16, P6, R22, R16, 0x2 ;  /* 0x0000001016109211 */ /* 0x001fe400078c10ff */
[----:B------:R-:W-:Y:S02]  /*0430*/  @!P1 LEA.HI.X.SX32 R24, R23, R11, 0x1, P5 ;  /* 0x0000000b17189211 */ /* 0x000fe400028f0eff */
[----:B------:R-:W-:Y:S02]  /*0440*/  LEA R23, R8, R23, 0x2 ;  /* 0x0000001708177211 */ /* 0x000fe400078e10ff */
[----:B------:R-:W-:-:S05]  /*0450*/  @!P1 LEA.HI.X R17, R22, R17, R24, 0x2, P6 ;  /* 0x0000001116119211 */ /* 0x000fca00030f1418 */
[----:B------:R3:W-:Y:S01]  /*0460*/  @!P1 STG.E desc[UR6][R16.64], RZ ;  /* 0x000000ff10009986 */ /* 0x0007e2000c101906 */
[----:B------:R-:W-:-:S13]  /*0470*/  ISETP.NE.AND P1, PT, R20, RZ, PT ;  /* 0x000000ff1400720c */ /* 0x000fda0003f25270 */
[----:B---3--:R-:W-:Y:S05]  /*0480*/  @P1 BRA `(.L_x_44) ;  /* 0xfffffffc00641947 */ /* 0x008fea000383ffff */
.L_x_43:
[----:B------:R-:W-:Y:S05]  /*0490*/  @!P0 EXIT ;  /* 0x000000000000894d */ /* 0x000fea0003800000 */
[C---:B-1----:R-:W-:Y:S02]  /*04a0*/  IMAD R0, R5.reuse, R7, R0 ;  /* 0x0000000705007224 */ /* 0x042fe400078e0200 */
[----:B------:R-:W-:Y:S02]  /*04b0*/  IMAD R8, R5, UR5, RZ ;  /* 0x0000000505087c24 */ /* 0x000fe4000f8e02ff */
[----:B------:R-:W-:Y:S02]  /*04c0*/  IMAD.MOV R5, RZ, RZ, -R6 ;  /* 0x000000ffff057224 */ /* 0x000fe400078e0a06 */
[----:B------:R-:W-:-:S07]  /*04d0*/  IMAD R3, R0, UR5, R3 ;  /* 0x0000000500037c24 */ /* 0x000fce000f8e0203 */
.L_x_45:
[----:B------:R-:W-:Y:S02]  /*04e0*/  VIMNMX R7, PT, PT, R4, R3, !PT ;  /* 0x0000000304077248 */ /* 0x000fe40007fe0100 */
[----:B------:R-:W-:Y:S02]  /*04f0*/  IADD3 R5, PT, PT, R5, 0x1, RZ ;  /* 0x0000000105057810 */ /* 0x000fe40007ffe0ff */
[----:B------:R-:W-:-:S13]  /*0500*/  ISETP.GE.AND P0, PT, R7, R2, PT ;  /* 0x000000020700720c */ /* 0x000fda0003f06270 */
[----:B------:R-:W0:Y:S01]  /*0510*/  @!P0 LDC.64 R12, c[0x0][0x388] ;  /* 0x0000e200ff0c8b82 */ /* 0x000e220000000a00 */
[----:B------:R-:W-:-:S04]  /*0520*/  @!P0 IADD3 R0, P1, PT, R10, R3, RZ ;  /* 0x000000030a008210 */ /* 0x000fc80007f3e0ff */
[----:B------:R-:W-:Y:S02]  /*0530*/  @!P0 LEA.HI.X.SX32 R7, R3, R11, 0x1, P1 ;  /* 0x0000000b03078211 */ /* 0x000fe400008f0eff */
[----:B0-----:R-:W-:-:S04]  /*0540*/  @!P0 LEA R6, P1, R0, R12, 0x2 ;  /* 0x0000000c00068211 */ /* 0x001fc800078210ff */
[----:B------:R-:W-:-:S05]  /*0550*/  @!P0 LEA.HI.X R7, R0, R13, R7, 0x2, P1 ;  /* 0x0000000d00078211 */ /* 0x000fca00008f1407 */
[----:B------:R0:W-:Y:S01]  /*0560*/  @!P0 STG.E desc[UR6][R6.64], RZ ;  /* 0x000000ff06008986 */ /* 0x0001e2000c101906 */
[----:B------:R-:W-:-:S13]  /*0570*/  ISETP.NE.AND P0, PT, R5, RZ, PT ;  /* 0x000000ff0500720c */ /* 0x000fda0003f05270 */
[----:B0-----:R-:W-:Y:S05]  /*0580*/  @!P0 EXIT ;  /* 0x000000000000894d */ /* 0x001fea0003800000 */
[----:B------:R-:W-:Y:S01]  /*0590*/  IMAD.IADD R3, R8, 0x1, R3 ;  /* 0x0000000108037824 */ /* 0x000fe200078e0203 */
[----:B------:R-:W-:Y:S06]  /*05a0*/  BRA `(.L_x_45) ;  /* 0xfffffffc00cc7947 */ /* 0x000fec000383ffff */
.L_x_42:
[----:B------:R-:W-:Y:S01]  /*05b0*/  IADD3 R21, PT, PT, R4, R19, RZ ;  /* 0x0000001304157210 */ /* 0x000fe20007ffe0ff */
[----:B------:R-:W-:Y:S01]  /*05c0*/  IMAD.MOV R19, RZ, RZ, -R19 ;  /* 0x000000ffff137224 */ /* 0x000fe200078e0a13 */
[----:B------:R-:W-:-:S07]  /*05d0*/  MOV R18, RZ ;  /* 0x000000ff00127202 */ /* 0x000fce0000000f00 */
.L_x_51:
[----:B01----:R-:W-:Y:S01]  /*05e0*/  IMAD R6, R5, R18, R0 ;  /* 0x0000001205067224 */ /* 0x003fe200078e0200 */
[----:B------:R-:W0:Y:S01]  /*05f0*/  LDCU UR4, c[0x0][0x398] ;  /* 0x00007300ff0477ac */ /* 0x000e220008000800 */
[----:B------:R-:W-:Y:S01]  /*0600*/  VIADD R18, R18, 0x1 ;  /* 0x0000000112127836 */ /* 0x000fe20000000000 */
[----:B------:R-:W-:Y:S01]  /*0610*/  BSSY.RECONVERGENT B0, `(.L_x_46) ;  /* 0x0000072000007945 */ /* 0x000fe20003800200 */
[----:B------:R-:W-:-:S05]  /*0620*/  IMAD R17, R6, UR5, R3 ;  /* 0x0000000506117c24 */ /* 0x000fca000f8e0203 */
[----:B------:R-:W-:-:S04]  /*0630*/  VIMNMX R7, PT, PT, R4, R17, !PT ;  /* 0x0000001104077248 */ /* 0x000fc80007fe0100 */
[----:B------:R-:W-:Y:S02]  /*0640*/  ISETP.GE.AND P1, PT, R7, R2, PT ;  /* 0x000000020700720c */ /* 0x000fe40003f26270 */
[----:B0-----:R-:W-:-:S11]  /*0650*/  ISETP.NE.AND P0, PT, R18, UR4, PT ;  /* 0x0000000412007c0c */ /* 0x001fd6000bf05270 */
[----:B------:R-:W-:Y:S05]  /*0660*/  @P1 BRA `(.L_x_47) ;  /* 0x0000000400b01947 */ /* 0x000fea0003800000 */
[----:B------:R-:W0:Y:S01]  /*0670*/  LDCU UR4, c[0x0][0x394] ;  /* 0x00007280ff0477ac */ /* 0x000e220008000800 */
[----:B------:R-:W-:Y:S02]  /*0680*/  HFMA2 R16, -RZ, RZ, 0, 0 ;  /* 0x00000000ff107431 */ /* 0x000fe400000001ff */
[----:B------:R-:W-:Y:S01]  /*0690*/  IMAD.MOV.U32 R14, RZ, RZ, R19 ;  /* 0x000000ffff0e7224 */ /* 0x000fe200078e0013 */
[----:B0-----:R-:W-:-:S07]  /*06a0*/  IADD3 R15, PT, PT, R17, UR4, RZ ;  /* 0x00000004110f7c10 */ /* 0x001fce000fffe0ff */
.L_x_50:
[----:B------:R-:W0:Y:S01]  /*06b0*/  LDC.64 R6, c[0x0][0x390] ;  /* 0x0000e400ff067b82 */ /* 0x000e220000000a00 */
[----:B------:R-:W-:Y:S01]  /*06c0*/  ISETP.GE.U32.AND P1, PT, R23, 0xf, PT ;  /* 0x0000000f1700780c */ /* 0x000fe20003f26070 */
[----:B------:R-:W-:Y:S01]  /*06d0*/  IMAD.IADD R13, R21, 0x1, R14 ;  /* 0x00000001150d7824 */ /* 0x000fe200078e020e */
[----:B------:R-:W-:-:S03]  /*06e0*/  MOV R20, R19 ;  /* 0x0000001300147202 */ /* 0x000fc60000000f00 */
[----:B0-----:R-:W-:-:S08]  /*06f0*/  IMAD R25, R13, R6, R15 ;  /* 0x000000060d197224 */ /* 0x001fd000078e020f */
[----:B------:R-:W-:Y:S05]  /*0700*/  @!P1 BRA `(.L_x_48) ;  /* 0x0000000000b09947 */ /* 0x000fea0003800000 */
[----:B------:R-:W-:Y:S01]  /*0710*/  VIADD R8, R23, 0x1 ;  /* 0x0000000117087836 */ /* 0x000fe20000000000 */
[----:B------:R-:W-:Y:S01]  /*0720*/  MOV R20, R19 ;  /* 0x0000001300147202 */ /* 0x000fe20000000f00 */
[----:B------:R-:W-:-:S03]  /*0730*/  IMAD R13, R13, R6, R17 ;  /* 0x000000060d0d7224 */ /* 0x000fc600078e0211 */
[----:B------:R-:W-:-:S05]  /*0740*/  LOP3.LUT R8, R8, 0xfffffff0, RZ, 0xc0, !PT ;  /* 0xfffffff008087812 */ /* 0x000fca00078ec0ff */
[----:B------:R-:W-:-:S07]  /*0750*/  IMAD.MOV R6, RZ, RZ, -R8 ;  /* 0x000000ffff067224 */ /* 0x000fce00078e0a08 */
.L_x_49:
[----:B------:R-:W0:Y:S02]  /*0760*/  LDC.64 R8, c[0x0][0x380] ;  /* 0x0000e000ff087b82 */ /* 0x000e240000000a00 */
[----:B0-----:R-:W-:-:S05]  /*0770*/  IMAD.WIDE R8, R13, 0x4, R8 ;  /* 0x000000040d087825 */ /* 0x001fca00078e0208 */
[----:B------:R-:W2:Y:S04]  /*0780*/  LDG.E R27, desc[UR6][R8.64] ;  /* 0x00000006081b7981 */ /* 0x000ea8000c1e1900 */
[----:B------:R-:W3:Y:S04]  /*0790*/  LDG.E R24, desc[UR6][R8.64+0x4] ;  /* 0x0000040608187981 */ /* 0x000ee8000c1e1900 */
[----:B------:R-:W4:Y:S04]  /*07a0*/  LDG.E R22, desc[UR6][R8.64+0x8] ;  /* 0x0000080608167981 */ /* 0x000f28000c1e1900 */
[----:B------:R-:W5:Y:S04]  /*07b0*/  LDG.E R12, desc[UR6][R8.64+0xc] ;  /* 0x00000c06080c7981 */ /* 0x000f68000c1e1900 */
[----:B------:R-:W5:Y:S01]  /*07c0*/  LDG.E R29, desc[UR6][R8.64+0x3c] ;  /* 0x00003c06081d7981 */ /* 0x000f62000c1e1900 */
[----:B--2---:R-:W-:-:S03]  /*07d0*/  FADD R27, R27, R16 ;  /* 0x000000101b1b7221 */ /* 0x004fc60000000000 */
[----:B------:R-:W2:Y:S01]  /*07e0*/  LDG.E R16, desc[UR6][R8.64+0x10] ;  /* 0x0000100608107981 */ /* 0x000ea2000c1e1900 */
[----:B---3--:R-:W-:-:S03]  /*07f0*/  FADD R27, R27, R24 ;  /* 0x000000181b1b7221 */ /* 0x008fc60000000000 */
[----:B------:R-:W3:Y:S01]  /*0800*/  LDG.E R24, desc[UR6][R8.64+0x14] ;  /* 0x0000140608187981 */ /* 0x000ee2000c1e1900 */
[----:B----4-:R-:W-:-:S03]  /*0810*/  FADD R27, R27, R22 ;  /* 0x000000161b1b7221 */ /* 0x010fc60000000000 */
[----:B------:R-:W4:Y:S01]  /*0820*/  LDG.E R22, desc[UR6][R8.64+0x18] ;  /* 0x0000180608167981 */ /* 0x000f22000c1e1900 */
[----:B-----5:R-:W-:-:S03]  /*0830*/  FADD R27, R27, R12 ;  /* 0x0000000c1b1b7221 */ /* 0x020fc60000000000 */
        /* <DEDUP_REMOVED lines=15> */
[----:B------:R-:W-:Y:S01]  /*0930*/  IADD3 R6, PT, PT, R6, 0x10, RZ ;  /* 0x0000001006067810 */ /* 0x000fe20007ffe0ff */
[----:B-----5:R-:W-:-:S03]  /*0940*/  FADD R27, R27, R12 ;  /* 0x0000000c1b1b7221 */ /* 0x020fc60000000000 */
[----:B------:R-:W-:Y:S01]  /*0950*/  ISETP.NE.AND P1, PT, R6, RZ, PT ;  /* 0x000000ff0600720c */ /* 0x000fe20003f25270 */
[----:B------:R-:W-:Y:S01]  /*0960*/  VIADD R20, R20, 0x10 ;  /* 0x0000001014147836 */ /* 0x000fe20000000000 */
[----:B------:R-:W-:Y:S01]  /*0970*/  IADD3 R13, PT, PT, R13, 0x10, RZ ;  /* 0x000000100d0d7810 */ /* 0x000fe20007ffe0ff */
[----:B--2---:R-:W-:-:S04]  /*0980*/  FADD R27, R27, R16 ;  /* 0x000000101b1b7221 */ /* 0x004fc80000000000 */
[----:B---3--:R-:W-:-:S04]  /*0990*/  FADD R27, R27, R24 ;  /* 0x000000181b1b7221 */ /* 0x008fc80000000000 */
[----:B----4-:R-:W-:-:S04]  /*09a0*/  FADD R22, R27, R22 ;  /* 0x000000161b167221 */ /* 0x010fc80000000000 */
[----:B------:R-:W-:Y:S01]  /*09b0*/  FADD R16, R22, R29 ;  /* 0x0000001d16107221 */ /* 0x000fe20000000000 */
[----:B------:R-:W-:Y:S06]  /*09c0*/  @P1 BRA `(.L_x_49) ;  /* 0xfffffffc00641947 */ /* 0x000fec000383ffff */
.L_x_48:
[----:B------:R-:W0:Y:S01]  /*09d0*/  LDC.64 R8, c[0x0][0x380] ;  /* 0x0000e000ff087b82 */ /* 0x000e220000000a00 */
[----:B------:R-:W-:-:S04]  /*09e0*/  LOP3.LUT R6, R23, 0xe, RZ, 0xc0, !PT ;  /* 0x0000000e17067812 */ /* 0x000fc800078ec0ff */
[----:B------:R-:W-:-:S13]  /*09f0*/  ISETP.GE.U32.AND P1, PT, R6, 0x7, PT ;  /* 0x000000070600780c */ /* 0x000fda0003f26070 */
[----:B------:R-:W-:-:S04]  /*0a00*/  @P1 IMAD.IADD R13, R25, 0x1, R20 ;  /* 0x00000001190d1824 */ /* 0x000fc800078e0214 */
[----:B0-----:R-:W-:-:S05]  /*0a10*/  @P1 IMAD.WIDE R12, R13, 0x4, R8 ;  /* 0x000000040d0c1825 */ /* 0x001fca00078e0208 */
[----:B------:R-:W2:Y:S04]  /*0a20*/  @P1 LDG.E R27, desc[UR6][R12.64] ;  /* 0x000000060c1b1981 */ /* 0x000ea8000c1e1900 */
[----:B------:R-:W3:Y:S04]  /*0a30*/  @P1 LDG.E R24, desc[UR6][R12.64+0x4] ;  /* 0x000004060c181981 */ /* 0x000ee8000c1e1900 */
[----:B------:R-:W4:Y:S01]  /*0a40*/  @P1 LDG.E R26, desc[UR6][R12.64+0x8] ;  /* 0x000008060c1a1981 */ /* 0x000f22000c1e1900 */
[----:B------:R-:W-:Y:S02]  /*0a50*/  ISETP.NE.AND P4, PT, R14, R7, PT ;  /* 0x000000070e00720c */ /* 0x000fe40003f85270 */
[----:B------:R-:W-:Y:S01]  /*0a60*/  LOP3.LUT R7, R7, 0x1, RZ, 0xc0, !PT ;  /* 0x0000000107077812 */ /* 0x000fe200078ec0ff */
[----:B------:R-:W5:Y:S03]  /*0a70*/  @P1 LDG.E R6, desc[UR6][R12.64+0xc] ;  /* 0x00000c060c061981 */ /* 0x000f66000c1e1900 */
[----:B------:R-:W-:Y:S01]  /*0a80*/  ISETP.NE.U32.AND P3, PT, R7, 0x1, PT ;  /* 0x000000010700780c */ /* 0x000fe20003f65070 */
[----:B------:R-:W5:Y:S01]  /*0a90*/  @P1 LDG.E R22, desc[UR6][R12.64+0x10] ;  /* 0x000010060c161981 */ /* 0x000f62000c1e1900 */
[----:B------:R-:W-:-:S04]  /*0aa0*/  LOP3.LUT R28, R23, 0x6, RZ, 0xc0, !PT ;  /* 0x00000006171c7812 */ /* 0x000fc800078ec0ff */
[----:B------:R-:W-:Y:S01]  /*0ab0*/  ISETP.GE.U32.AND P2, PT, R28, 0x3, PT ;  /* 0x000000031c00780c */ /* 0x000fe20003f46070 */
[----:B--2---:R-:W-:-:S04]  /*0ac0*/  @P1 FADD R27, R16, R27 ;  /* 0x0000001b101b1221 */ /* 0x004fc80000000000 */
[----:B---3--:R-:W-:Y:S02]  /*0ad0*/  @P1 FADD R7, R27, R24 ;  /* 0x000000181b071221 */ /* 0x008fe40000000000 */
[----:B------:R-:W2:Y:S04]  /*0ae0*/  @P1 LDG.E R24, desc[UR6][R12.64+0x14] ;  /* 0x000014060c181981 */ /* 0x000ea8000c1e1900 */
[----:B------:R-:W3:Y:S01]  /*0af0*/  @P1 LDG.E R27, desc[UR6][R12.64+0x18] ;  /* 0x000018060c1b1981 */ /* 0x000ee2000c1e1900 */
[----:B------:R-:W-:Y:S01]  /*0b00*/  @P1 IADD3 R20, PT, PT, R20, 0x8, RZ ;  /* 0x0000000814141810 */ /* 0x000fe20007ffe0ff */
[----:B----4-:R-:W-:Y:S02]  /*0b10*/  @P1 FADD R7, R7, R26 ;  /* 0x0000001a07071221 */ /* 0x010fe40000000000 */
[----:B------:R-:W4:Y:S02]  /*0b20*/  @P1 LDG.E R26, desc[UR6][R12.64+0x1c] ;  /* 0x00001c060c1a1981 */ /* 0x000f24000c1e1900 */
[----:B------:R-:W-:-:S02]  /*0b30*/  @P2 IMAD.IADD R28, R25, 0x1, R20 ;  /* 0x00000001191c2824 */ /* 0x000fc400078e0214 */
[----:B-----5:R-:W-:Y:S02]  /*0b40*/  @P1 FADD R29, R7, R6 ;  /* 0x00000006071d1221 */ /* 0x020fe40000000000 */
[----:B------:R-:W-:-:S04]  /*0b50*/  @P2 IMAD.WIDE R6, R28, 0x4, R8 ;  /* 0x000000041c062825 */ /* 0x000fc800078e0208 */
[----:B------:R-:W-:Y:S01]  /*0b60*/  @P1 FADD R22, R29, R22 ;  /* 0x000000161d161221 */ /* 0x000fe20000000000 */
[----:B------:R-:W-:Y:S01]  /*0b70*/  @P2 IADD3 R20, PT, PT, R20, 0x4, RZ ;  /* 0x0000000414142810 */ /* 0x000fe20007ffe0ff */
[----:B------:R-:W5:Y:S04]  /*0b80*/  @P2 LDG.E R29, desc[UR6][R6.64] ;  /* 0x00000006061d2981 */ /* 0x000f68000c1e1900 */
[----:B------:R-:W5:Y:S01]  /*0b90*/  @P2 LDG.E R12, desc[UR6][R6.64+0x4] ;  /* 0x00000406060c2981 */ /* 0x000f62000c1e1900 */
[----:B------:R-:W-:-:S03]  /*0ba0*/  IMAD.IADD R25, R25, 0x1, R20 ;  /* 0x0000000119197824 */ /* 0x000fc600078e0214 */
[----:B------:R-:W5:Y:S01]  /*0bb0*/  @P2 LDG.E R13, desc[UR6][R6.64+0x8] ;  /* 0x00000806060d2981 */ /* 0x000f62000c1e1900 */
[----:B------:R-:W-:-:S05]  /*0bc0*/  IMAD.WIDE R8, R25, 0x4, R8 ;  /* 0x0000000419087825 */ /* 0x000fca00078e0208 */
[----:B------:R-:W5:Y:S04]  /*0bd0*/  LDG.E R25, desc[UR6][R8.64] ;  /* 0x0000000608197981 */ /* 0x000f68000c1e1900 */
[----:B------:R-:W5:Y:S01]  /*0be0*/  @!P3 LDG.E R20, desc[UR6][R8.64+0x4] ;  /* 0x000004060814b981 */ /* 0x000f62000c1e1900 */
[----:B--2---:R-:W-:-:S03]  /*0bf0*/  @P1 FADD R22, R22, R24 ;  /* 0x0000001816161221 */ /* 0x004fc60000000000 */
[----:B------:R-:W2:Y:S01]  /*0c00*/  @P2 LDG.E R24, desc[UR6][R6.64+0xc] ;  /* 0x00000c0606182981 */ /* 0x000ea2000c1e1900 */
[----:B---3--:R-:W-:-:S03]  /*0c10*/  @P1 FADD R27, R22, R27 ;  /* 0x0000001b161b1221 */ /* 0x008fc60000000000 */
[----:B------:R-:W3:Y:S01]  /*0c20*/  @!P3 LDG.E R22, desc[UR6][R8.64+0x8] ;  /* 0x000008060816b981 */ /* 0x000ee2000c1e1900 */
[----:B----4-:R-:W-:-:S04]  /*0c30*/  @P1 FADD R16, R27, R26 ;  /* 0x0000001a1b101221 */ /* 0x010fc80000000000 */
[----:B-----5:R-:W-:-:S04]  /*0c40*/  @P2 FADD R29, R16, R29 ;  /* 0x0000001d101d2221 */ /* 0x020fc80000000000 */
[----:B------:R-:W-:-:S04]  /*0c50*/  @P2 FADD R12, R29, R12 ;  /* 0x0000000c1d0c2221 */ /* 0x000fc80000000000 */
[----:B------:R-:W-:Y:S01]  /*0c60*/  @P2 FADD R12, R12, R13 ;  /* 0x0000000d0c0c2221 */ /* 0x000fe20000000000 */
[----:B------:R-:W-:-:S03]  /*0c70*/  IADD3 R14, PT, PT, R14, 0x1, RZ ;  /* 0x000000010e0e7810 */ /* 0x000fc60007ffe0ff */
[----:B--2---:R-:W-:-:S04]  /*0c80*/  @P2 FADD R16, R12, R24 ;  /* 0x000000180c102221 */ /* 0x004fc80000000000 */
[----:B------:R-:W-:-:S04]  /*0c90*/  FADD R16, R25, R16 ;  /* 0x0000001019107221 */ /* 0x000fc80000000000 */
[----:B------:R-:W-:-:S04]  /*0ca0*/  @!P3 FADD R20, R16, R20 ;  /* 0x000000141014b221 */ /* 0x000fc80000000000 */
[----:B---3--:R-:W-:Y:S01]  /*0cb0*/  @!P3 FADD R16, R20, R22 ;  /* 0x000000161410b221 */ /* 0x008fe20000000000 */
[----:B------:R-:W-:Y:S06]  /*0cc0*/  @P4 BRA `(.L_x_50) ;  /* 0xfffffff800784947 */ /* 0x000fec000383ffff */
[----:B------:R-:W0:Y:S01]  /*0cd0*/  LDCU.64 UR8, c[0x0][0x388] ;  /* 0x00007100ff0877ac */ /* 0x000e220008000a00 */
[----:B------:R-:W-:-:S04]  /*0ce0*/  IADD3 R7, P1, PT, R10, R17, RZ ;  /* 0x000000110a077210 */ /* 0x000fc80007f3e0ff */
[----:B------:R-:W-:Y:S02]  /*0cf0*/  LEA.HI.X.SX32 R8, R17, R11, 0x1, P1 ;  /* 0x0000000b11087211 */ /* 0x000fe400008f0eff */
[----:B0-----:R-:W-:-:S04]  /*0d00*/  LEA R6, P1, R7, UR8, 0x2 ;  /* 0x0000000807067c11 */ /* 0x001fc8000f8210ff */
[----:B------:R-:W-:-:S05]  /*0d10*/  LEA.HI.X R7, R7, UR9, R8, 0x2, P1 ;  /* 0x0000000907077c11 */ /* 0x000fca00088f1408 */
[----:B------:R0:W-:Y:S04]  /*0d20*/  STG.E desc[UR6][R6.64], R16 ;  /* 0x0000001006007986 */ /* 0x0001e8000c101906 */
.L_x_47:
[----:B------:R-:W-:Y:S05]  /*0d30*/  BSYNC.RECONVERGENT B0 ;  /* 0x0000000000007941 */ /* 0x000fea0003800200 */
.L_x_46:
[----:B------:R-:W-:Y:S05]  /*0d40*/  @P0 BRA `(.L_x_51) ;  /* 0xfffffff800240947 */ /* 0x000fea000383ffff */
[----:B------:R-:W-:Y:S05]  /*0d50*/  EXIT ;  /* 0x000000000000794d */ /* 0x000fea0003800000 */
.L_x_52:
        /* <DEDUP_REMOVED lines=10> */
.L_x_66:


//--------------------- .text._Z8kernel_APKfPfiii --------------------------
	.section	.text._Z8kernel_APKfPfiii,"ax",@progbits
	.align	128
        .global         _Z8kernel_APKfPfiii
        .type           _Z8kernel_APKfPfiii,@function
        .size           _Z8kernel_APKfPfiii,(.L_x_67 - _Z8kernel_APKfPfiii)
        .other          _Z8kernel_APKfPfiii,@"STO_CUDA_ENTRY STV_DEFAULT"
_Z8kernel_APKfPfiii:
.text._Z8kernel_APKfPfiii:
[----:B------:R-:W-:Y:S08]  /*0000*/  LDC R1, c[0x0][0x37c] ;  /* 0x0000df00ff017b82 */ /* 0x000ff00000000800 */
[----:B------:R-:W0:Y:S01]  /*0010*/  LDC R8, c[0x0][0x398] ;  /* 0x0000e600ff087b82 */ /* 0x000e220000000800 */
[----:B------:R-:W1:Y:S07]  /*0020*/  S2R R7, SR_TID.Y ;  /* 0x0000000000077919 */ /* 0x000e6e0000002200 */
[----:B------:R-:W2:Y:S01]  /*0030*/  S2UR UR5, SR_CTAID.Y ;  /* 0x00000000000579c3 */ /* 0x000ea20000002600 */
[----:B0-----:R-:W-:-:S13]  /*0040*/  ISETP.GE.AND P0, PT, R8, 0x1, PT ;  /* 0x000000010800780c */ /* 0x001fda0003f06270 */
[----:B-12---:R-:W-:Y:S05]  /*0050*/  @!P0 EXIT ;  /* 0x000000000000894d */ /* 0x006fea0003800000 */
[----:B------:R-:W0:Y:S01]  /*0060*/  LDC.64 R18, c[0x0][0x390] ;  /* 0x0000e400ff127b82 */ /* 0x000e220000000a00 */
[----:B------:R-:W1:Y:S01]  /*0070*/  LDCU UR4, c[0x0][0x360] ;  /* 0x00006c00ff0477ac */ /* 0x000e620008000800 */
[----:B------:R-:W2:Y:S01]  /*0080*/  S2R R0, SR_CTAID.X ;  /* 0x0000000000007919 */ /* 0x000ea20000002500 */
[----:B------:R-:W3:Y:S01]  /*0090*/  LDCU.64 UR6, c[0x0][0x358] ;  /* 0x00006b00ff0677ac */ /* 0x000ee20008000a00 */
[----:B------:R-:W4:Y:S04]  /*00a0*/  S2R R3, SR_TID.X ;  /* 0x0000000000037919 */ /* 0x000f280000002100 */
[----:B------:R-:W5:Y:S08]  /*00b0*/  LDC R4, c[0x0][0x364] ;  /* 0x0000d900ff047b82 */ /* 0x000f700000000800 */
[----:B------:R-:W1:Y:S01]  /*00c0*/  LDC R5, c[0x0][0x370] ;  /* 0x0000dc00ff057b82 */ /* 0x000e620000000800 */
[C---:B0-----:R-:W-:Y:S01]  /*00d0*/  ISETP.GT.AND P0, PT, R19.reuse, -0x1, PT ;  /* 0xffffffff1300780c */ /* 0x041fe20003f04270 */
[----:B------:R-:W-:-:S04]  /*00e0*/  IMAD.SHL.U32 R23, R19, 0x2, RZ ;  /* 0x0000000213177824 */ /* 0x000fc800078e00ff */
[----:B------:R-:W-:Y:S02]  /*00f0*/  IMAD.IADD R2, R18, 0x1, -R23 ;  /* 0x0000000112027824 */ /* 0x000fe400078e0a17 */
[----:B-----5:R-:W-:-:S04]  /*0100*/  IMAD R4, R4, UR5, R7 ;  /* 0x0000000504047c24 */ /* 0x020fc8000f8e0207 */
[----:B------:R-:W-:Y:S02]  /*0110*/  IMAD.WIDE.U32 R10, R2, R4, RZ ;  /* 0x00000004020a7225 */ /* 0x000fe400078e00ff */
[----:B--234-:R-:W-:Y:S05]  /*0120*/  @P0 BRA `(.L_x_53) ;  /* 0x0000000400200947 */ /* 0x01cfea0003800000 */
        /* <DEDUP_REMOVED lines=15> */
.L_x_55:
        /* <DEDUP_REMOVED lines=39> */
.L_x_54:
[----:B-1----:R-:W-:Y:S05]  /*0490*/  @!P0 EXIT ;  /* 0x000000000000894d */ /* 0x002fea0003800000 */
[C---:B------:R-:W-:Y:S02]  /*04a0*/  IMAD R0, R5.reuse, R7, R0 ;  /* 0x0000000705007224 */ /* 0x040fe400078e0200 */
[----:B------:R-:W-:Y:S02]  /*04b0*/  IMAD R8, R5, UR4, RZ ;  /* 0x0000000405087c24 */ /* 0x000fe4000f8e02ff */
[----:B------:R-:W-:Y:S02]  /*04c0*/  IMAD.MOV R5, RZ, RZ, -R6 ;  /* 0x000000ffff057224 */ /* 0x000fe400078e0a06 */
[----:B------:R-:W-:-:S07]  /*04d0*/  IMAD R3, R0, UR4, R3 ;  /* 0x0000000400037c24 */ /* 0x000fce000f8e0203 */
.L_x_56:
        /* <DEDUP_REMOVED lines=13> */
.L_x_53:
[----:B------:R-:W-:Y:S01]  /*05b0*/  IADD3 R21, PT, PT, R4, R19, RZ ;  /* 0x0000001304157210 */ /* 0x000fe20007ffe0ff */
[----:B------:R-:W-:Y:S01]  /*05c0*/  IMAD.MOV R19, RZ, RZ, -R19 ;  /* 0x000000ffff137224 */ /* 0x000fe200078e0a13 */
[----:B------:R-:W-:-:S07]  /*05d0*/  MOV R18, RZ ;  /* 0x000000ff00127202 */ /* 0x000fce0000000f00 */
.L_x_62:
        /* <DEDUP_REMOVED lines=13> */
.L_x_61:
        /* <DEDUP_REMOVED lines=11> */
.L_x_60:
        /* <DEDUP_REMOVED lines=39> */
.L_x_59:
        /* <DEDUP_REMOVED lines=54> */
.L_x_58:
[----:B------:R-:W-:Y:S05]  /*0d30*/  BSYNC.RECONVERGENT B0 ;  /* 0x0000000000007941 */ /* 0x000fea0003800200 */
.L_x_57:
[----:B------:R-:W-:Y:S05]  /*0d40*/  @P0 BRA `(.L_x_62) ;  /* 0xfffffff800240947 */ /* 0x000fea000383ffff */
[----:B------:R-:W-:Y:S05]  /*0d50*/  EXIT ;  /* 0x000000000000794d */ /* 0x000fea0003800000 */
.L_x_63:
        /* <DEDUP_REMOVED lines=10> */
.L_x_67:


//--------------------- .nv.shared._Z8kernel_DPKfPfiii --------------------------
	.section	.nv.shared._Z8kernel_DPKfPfiii,"aw",@nobits
	.sectionflags	@""
	.align	16
	.zero		1024


//--------------------- .nv.shared.reserved.0     --------------------------
	.section	.nv.shared.reserved.0,"aw",@nobits
	.weak		__nv_reservedSMEM_offset_0_alias
	.size		__nv_reservedSMEM_offset_0_alias, 0, 64
	.other		__nv_reservedSMEM_offset_0_alias,@"STO_CUDA_RESERVED_SHARED STV_DEFAULT"
__nv_reservedSMEM_offset_0_alias:
	.zero		0
	.zero		64


//--------------------- .nv.shared._Z8kernel_CPKfPfiii --------------------------
	.section	.nv.shared._Z8kernel_CPKfPfiii,"aw",@nobits
	.sectionflags	@""
	.align	16
	.zero		1024


//--------------------- .nv.shared._Z8kernel_BPKfPfiii --------------------------
	.section	.nv.shared._Z8kernel_BPKfPfiii,"aw",@nobits
	.sectionflags	@""
	.align	16
	.zero		1024


//--------------------- .nv.shared._Z8kernel_APKfPfiii --------------------------
	.section	.nv.shared._Z8kernel_APKfPfiii,"aw",@nobits
	.sectionflags	@""
	.align	16
	.zero		1024


//--------------------- .nv.constant0._Z8kernel_DPKfPfiii --------------------------
	.section	.nv.constant0._Z8kernel_DPKfPfiii,"a",@progbits
	.sectionflags	@""
	.align	4
.nv.constant0._Z8kernel_DPKfPfiii:
	.zero		924


//--------------------- .nv.constant0._Z8kernel_CPKfPfiii --------------------------
	.section	.nv.constant0._Z8kernel_CPKfPfiii,"a",@progbits
	.sectionflags	@""
	.align	4
.nv.constant0._Z8kernel_CPKfPfiii:
	.zero		924


//--------------------- .nv.constant0._Z8kernel_BPKfPfiii --------------------------
	.section	.nv.constant0._Z8kernel_BPKfPfiii,"a",@progbits
	.sectionflags	@""
	.align	4
.nv.constant0._Z8kernel_BPKfPfiii:
	.zero		924


//--------------------- .nv.constant0._Z8kernel_APKfPfiii --------------------------
	.section	.nv.constant0._Z8kernel_APKfPfiii,"a",@progbits
	.sectionflags	@""
	.align	4
.nv.constant0._Z8kernel_APKfPfiii:
	.zero		924


//--------------------- SYMBOLS --------------------------

	.type		.nv.reservedSmem.offset0,@object
	.size		.nv.reservedSmem.offset0,0x4
	.type		.nv.reservedSmem.cap,@object
	.size		.nv.reservedSmem.cap,0x4
